	.target	sm_90a

	.elftype	@"ET_EXEC"


//--------------------- .note.nv.tkinfo           --------------------------
	.section	.note.nv.tkinfo,"",@"SHT_NOTE"
	.sectionflags	@"SHF_NOTE_NV_TKINFO"
	.tkinfo
        /*0018*/ 	.word	0x00000002
        /*0030*/ 	.string	""
        /*0030*/ 	.string	"ptxas"
        /*0030*/ 	.string	"Cuda compilation tools, release 13.0, V13.0.88"
        /*0030*/ 	.string	"Build cuda_13.0.r13.0/compiler.36424714_0"
        /*0030*/ 	.string	"-arch sm_90a -m 64 "



//--------------------- .note.nv.cuinfo           --------------------------
	.section	.note.nv.cuinfo,"",@"SHT_NOTE"
	.sectionflags	@"SHF_NOTE_NV_CUINFO"
        /*0018*/ 	.short	0x0002
        /*001a*/ 	.short	0x005a
        /*001c*/ 	.short	0x0082
	.zero		2


//--------------------- .nv.info                  --------------------------
	.section	.nv.info,"",@"SHT_CUDA_INFO"
	.align	4


	//----- nvinfo : EIATTR_REGCOUNT
	.align		4
        /*0000*/ 	.byte	0x04, 0x2f
        /*0002*/ 	.short	(.L_12 - .L_11)
	.align		4
.L_11:
        /*0004*/ 	.word	index@(_ZN7cutlass13device_kernelINS_4gemm6kernel13GemmUniversalIN4cute5tupleIJiiiiEEENS1_10collective13CollectiveMmaINS1_37MainloopSm90TmaGmmaWarpSpecializedFP8ILi7ENS5_IJNS4_1CILi1EEESB_SB_EEENS1_35KernelTmaWarpSpecializedCooperativeEEENS5_IJNSA_ILi256EEENSA_ILi224EEENSA_ILi64EEEEEENS_12float_e4m3_tENS5_IJlSB_lEEESJ_SK_NS4_8TiledMMAINS4_8MMA_AtomIJNS4_4SM904GMMA30MMA_64x32x32_F32E4M3E4M3_SS_TNILNSO_7ScaleInE1ELSQ_1EEEEEENS4_6LayoutINS5_IJNSA_ILi2EEESB_SB_EEENS5_IJSB_NSA_ILi0EEESW_EEEEENS5_IJNS4_10UnderscoreESZ_SZ_EEEEENS4_13SM90_TMA_LOADENS4_14ComposedLayoutINS4_7SwizzleILi2ELi4ELi3EEENS4_18smem_ptr_flag_bitsILi8EEENST_INS5_IJNSA_ILi8EEESH_EEENS5_IJSH_SB_EEEEEEEvNS4_8identityES12_S1C_vS1D_EENS_8epilogue10collective6detail29Sm90TmaWarpSpecializedAdapterINS1G_15DefaultEpilogueISJ_SK_SK_NS1F_6thread17LinearCombinationISJ_Li1EffLNS1K_9ScaleType4KindE0ELNS_15FloatRoundStyleE2ESJ_EENS1_15EpilogueDefaultEEEEEvvEEEEvNT_6ParamsE)
        /*0008*/ 	.word	0x000000a8


	//----- nvinfo : EIATTR_FRAME_SIZE
	.align		4
.L_12:
        /*000c*/ 	.byte	0x04, 0x11
        /*000e*/ 	.short	(.L_14 - .L_13)
	.align		4
.L_13:
        /*0010*/ 	.word	index@(_ZN7cutlass13device_kernelINS_4gemm6kernel13GemmUniversalIN4cute5tupleIJiiiiEEENS1_10collective13CollectiveMmaINS1_37MainloopSm90TmaGmmaWarpSpecializedFP8ILi7ENS5_IJNS4_1CILi1EEESB_SB_EEENS1_35KernelTmaWarpSpecializedCooperativeEEENS5_IJNSA_ILi256EEENSA_ILi224EEENSA_ILi64EEEEEENS_12float_e4m3_tENS5_IJlSB_lEEESJ_SK_NS4_8TiledMMAINS4_8MMA_AtomIJNS4_4SM904GMMA30MMA_64x32x32_F32E4M3E4M3_SS_TNILNSO_7ScaleInE1ELSQ_1EEEEEENS4_6LayoutINS5_IJNSA_ILi2EEESB_SB_EEENS5_IJSB_NSA_ILi0EEESW_EEEEENS5_IJNS4_10UnderscoreESZ_SZ_EEEEENS4_13SM90_TMA_LOADENS4_14ComposedLayoutINS4_7SwizzleILi2ELi4ELi3EEENS4_18smem_ptr_flag_bitsILi8EEENST_INS5_IJNSA_ILi8EEESH_EEENS5_IJSH_SB_EEEEEEEvNS4_8identityES12_S1C_vS1D_EENS_8epilogue10collective6detail29Sm90TmaWarpSpecializedAdapterINS1G_15DefaultEpilogueISJ_SK_SK_NS1F_6thread17LinearCombinationISJ_Li1EffLNS1K_9ScaleType4KindE0ELNS_15FloatRoundStyleE2ESJ_EENS1_15EpilogueDefaultEEEEEvvEEEEvNT_6ParamsE)
        /*0014*/ 	.word	0x000003e8


	//----- nvinfo : EIATTR_MIN_STACK_SIZE
	.align		4
.L_14:
        /*0018*/ 	.byte	0x04, 0x12
        /*001a*/ 	.short	(.L_16 - .L_15)
	.align		4
.L_15:
        /*001c*/ 	.word	index@(_ZN7cutlass13device_kernelINS_4gemm6kernel13GemmUniversalIN4cute5tupleIJiiiiEEENS1_10collective13CollectiveMmaINS1_37MainloopSm90TmaGmmaWarpSpecializedFP8ILi7ENS5_IJNS4_1CILi1EEESB_SB_EEENS1_35KernelTmaWarpSpecializedCooperativeEEENS5_IJNSA_ILi256EEENSA_ILi224EEENSA_ILi64EEEEEENS_12float_e4m3_tENS5_IJlSB_lEEESJ_SK_NS4_8TiledMMAINS4_8MMA_AtomIJNS4_4SM904GMMA30MMA_64x32x32_F32E4M3E4M3_SS_TNILNSO_7ScaleInE1ELSQ_1EEEEEENS4_6LayoutINS5_IJNSA_ILi2EEESB_SB_EEENS5_IJSB_NSA_ILi0EEESW_EEEEENS5_IJNS4_10UnderscoreESZ_SZ_EEEEENS4_13SM90_TMA_LOADENS4_14ComposedLayoutINS4_7SwizzleILi2ELi4ELi3EEENS4_18smem_ptr_flag_bitsILi8EEENST_INS5_IJNSA_ILi8EEESH_EEENS5_IJSH_SB_EEEEEEEvNS4_8identityES12_S1C_vS1D_EENS_8epilogue10collective6detail29Sm90TmaWarpSpecializedAdapterINS1G_15DefaultEpilogueISJ_SK_SK_NS1F_6thread17LinearCombinationISJ_Li1EffLNS1K_9ScaleType4KindE0ELNS_15FloatRoundStyleE2ESJ_EENS1_15EpilogueDefaultEEEEEvvEEEEvNT_6ParamsE)
        /*0020*/ 	.word	0x000003e8
.L_16:


//--------------------- .nv.compat                --------------------------
	.section	.nv.compat,"",@"SHT_CUDA_COMPAT_INFO"
	.align	4
        /*0000*/ 	.byte	0x02, 0x09, 0x01, 0x00, 0x02, 0x02, 0x04, 0x00, 0x02, 0x05, 0x05, 0x00, 0x03, 0x07, 0x01, 0x01
        /*0010*/ 	.byte	0x02, 0x03, 0x01, 0x00, 0x02, 0x06, 0x01, 0x00, 0x04, 0x0b, 0x08, 0x00, 0x00, 0x00, 0x00, 0x00
        /*0020*/ 	.byte	0x00, 0x00, 0x00, 0x00


//--------------------- .nv.info._ZN7cutlass13device_kernelINS_4gemm6kernel13GemmUniversalIN4cute5tupleIJiiiiEEENS1_10collective13CollectiveMmaINS1_37MainloopSm90TmaGmmaWarpSpecializedFP8ILi7ENS5_IJNS4_1CILi1EEESB_SB_EEENS1_35KernelTmaWarpSpecializedCooperativeEEENS5_IJNSA_ILi256EEENSA_ILi224EEENSA_ILi64EEEEEENS_12float_e4m3_tENS5_IJlSB_lEEESJ_SK_NS4_8TiledMMAINS4_8MMA_AtomIJNS4_4SM904GMMA30MMA_64x32x32_F32E4M3E4M3_SS_TNILNSO_7ScaleInE1ELSQ_1EEEEEENS4_6LayoutINS5_IJNSA_ILi2EEESB_SB_EEENS5_IJSB_NSA_ILi0EEESW_EEEEENS5_IJNS4_10UnderscoreESZ_SZ_EEEEENS4_13SM90_TMA_LOADENS4_14ComposedLayoutINS4_7SwizzleILi2ELi4ELi3EEENS4_18smem_ptr_flag_bitsILi8EEENST_INS5_IJNSA_ILi8EEESH_EEENS5_IJSH_SB_EEEEEEEvNS4_8identityES12_S1C_vS1D_EENS_8epilogue10collective6detail29Sm90TmaWarpSpecializedAdapterINS1G_15DefaultEpilogueISJ_SK_SK_NS1F_6thread17LinearCombinationISJ_Li1EffLNS1K_9ScaleType4KindE0ELNS_15FloatRoundStyleE2ESJ_EENS1_15EpilogueDefaultEEEEEvvEEEEvNT_6ParamsE --------------------------
	.section	.nv.info._ZN7cutlass13device_kernelINS_4gemm6kernel13GemmUniversalIN4cute5tupleIJiiiiEEENS1_10collective13CollectiveMmaINS1_37MainloopSm90TmaGmmaWarpSpecializedFP8ILi7ENS5_IJNS4_1CILi1EEESB_SB_EEENS1_35KernelTmaWarpSpecializedCooperativeEEENS5_IJNSA_ILi256EEENSA_ILi224EEENSA_ILi64EEEEEENS_12float_e4m3_tENS5_IJlSB_lEEESJ_SK_NS4_8TiledMMAINS4_8MMA_AtomIJNS4_4SM904GMMA30MMA_64x32x32_F32E4M3E4M3_SS_TNILNSO_7ScaleInE1ELSQ_1EEEEEENS4_6LayoutINS5_IJNSA_ILi2EEESB_SB_EEENS5_IJSB_NSA_ILi0EEESW_EEEEENS5_IJNS4_10UnderscoreESZ_SZ_EEEEENS4_13SM90_TMA_LOADENS4_14ComposedLayoutINS4_7SwizzleILi2ELi4ELi3EEENS4_18smem_ptr_flag_bitsILi8EEENST_INS5_IJNSA_ILi8EEESH_EEENS5_IJSH_SB_EEEEEEEvNS4_8identityES12_S1C_vS1D_EENS_8epilogue10collective6detail29Sm90TmaWarpSpecializedAdapterINS1G_15DefaultEpilogueISJ_SK_SK_NS1F_6thread17LinearCombinationISJ_Li1EffLNS1K_9ScaleType4KindE0ELNS_15FloatRoundStyleE2ESJ_EENS1_15EpilogueDefaultEEEEEvvEEEEvNT_6ParamsE,"",@"SHT_CUDA_INFO"
	.sectionflags	@""
	.align	4


	//----- nvinfo : EIATTR_CUDA_API_VERSION
	.align		4
        /*0000*/ 	.byte	0x04, 0x37
        /*0002*/ 	.short	(.L_18 - .L_17)
.L_17:
        /*0004*/ 	.word	0x00000082


	//----- nvinfo : EIATTR_KPARAM_INFO
	.align		4
.L_18:
        /*0008*/ 	.byte	0x04, 0x17
        /*000a*/ 	.short	(.L_20 - .L_19)
.L_19:
        /*000c*/ 	.word	0x00000000
        /*0010*/ 	.short	0x0000
        /*0012*/ 	.short	0x0070
        /*0014*/ 	.byte	0x00, 0xf0, 0x01, 0x10


	//----- nvinfo : EIATTR_SPARSE_MMA_MASK
	.align		4
.L_20:
        /*0018*/ 	.byte	0x03, 0x50
        /*001a*/ 	.short	0x0000


	//----- nvinfo : EIATTR_MAXREG_COUNT
	.align		4
        /*001c*/ 	.byte	0x03, 0x1b
        /*001e*/ 	.short	0x00a8


	//----- nvinfo : EIATTR_NUM_BARRIERS
	.align		4
        /*0020*/ 	.byte	0x02, 0x4c
        /*0022*/ 	.byte	0x01
	.zero		1


	//----- nvinfo : EIATTR_ANNOTATIONS
	.align		4
        /*0024*/ 	.byte	0x04, 0x55
        /*0026*/ 	.short	(.L_22 - .L_21)


	//   ....[0]....
.L_21:
        /*0028*/ 	.word	0x00000001
        /*002c*/ 	.byte	0xf0, 0x05, 0x00, 0x00, 0x01, 0x00, 0x00, 0x00, 0x10, 0x06, 0x00, 0x00, 0x01, 0x00, 0x00, 0x00
        /* <DEDUP_REMOVED lines=1028> */
        /*407c*/ 	.byte	0xa0, 0xf6, 0x01, 0x00


	//----- nvinfo : EIATTR_MERCURY_ISA_VERSION
	.align		4
.L_22:
        /*4080*/ 	.byte	0x03, 0x5f
        /*4082*/ 	.short	0x0101


	//----- nvinfo : EIATTR_INT_WARP_WIDE_INSTR_OFFSETS
	.align		4
        /*4084*/ 	.byte	0x04, 0x31
        /*4086*/ 	.short	(.L_24 - .L_23)


	//   ....[0]....
.L_23:
        /*4088*/ 	.word	0x000004e0


	//   ....[1]....
        /*408c*/ 	.word	0x00000500


	//   ....[2]....
        /*4090*/ 	.word	0x00000600


	//----- nvinfo : EIATTR_COOP_GROUP_MASK_REGIDS
	.align		4
.L_24:
        /*4094*/ 	.byte	0x04, 0x29
        /*4096*/ 	.short	(.L_26 - .L_25)


	//   ....[0]....
.L_25:
        /*4098*/ 	.word	0xffffffff


	//   ....[1]....
        /*409c*/ 	.word	0xffffffff


	//   ....[2]....
        /*40a0*/ 	.word	0xffffffff


	//   ....[3]....
        /*40a4*/ 	.word	0xffffffff


	//   ....[4]....
        /*40a8*/ 	.word	0xffffffff


	//----- nvinfo : EIATTR_COOP_GROUP_INSTR_OFFSETS
	.align		4
.L_26:
        /*40ac*/ 	.byte	0x04, 0x28
        /*40ae*/ 	.short	(.L_28 - .L_27)


	//   ....[0]....
.L_27:
        /*40b0*/ 	.word	0x00000070


	//   ....[1]....
        /*40b4*/ 	.word	0x00000080


	//   ....[2]....
        /*40b8*/ 	.word	0x000001a0


	//   ....[3]....
        /*40bc*/ 	.word	0x00000420


	//   ....[4]....
        /*40c0*/ 	.word	0x00002320


	//----- nvinfo : EIATTR_REG_RECONFIG
	.align		4
.L_28:
        /*40c4*/ 	.byte	0x01, 0x54
	.zero		2


	//----- nvinfo : EIATTR_MBARRIER_INSTR_OFFSETS
	.align		4
        /*40c8*/ 	.byte	0x04, 0x39
        /*40ca*/ 	.short	(.L_30 - .L_29)


	//   ....[0]....
.L_29:
        /*40cc*/ 	.word	0x00000320
        /*40d0*/ 	.word	0x000000ff
        /*40d4*/ 	.word	0x00000000
        /*40d8*/ 	.short	0x0100
        /*40da*/ 	.byte	0x0a
	.zero		1


	//   ....[1]....
        /*40dc*/ 	.word	0x00000330
        /*40e0*/ 	.word	0x000000ff
        /*40e4*/ 	.word	0x00000038
        /*40e8*/ 	.short	0x0100
        /*40ea*/ 	.byte	0x0a
	.zero		1


	//   ....[2]....
        /*40ec*/ 	.word	0x00000340
        /*40f0*/ 	.word	0x000000ff
        /*40f4*/ 	.word	0x00000008
        /*40f8*/ 	.short	0x0100
        /*40fa*/ 	.byte	0x0a
	.zero		1


	//   ....[3]....
        /*40fc*/ 	.word	0x00000350
        /*4100*/ 	.word	0x000000ff
        /*4104*/ 	.word	0x00000040
        /*4108*/ 	.short	0x0100
        /*410a*/ 	.byte	0x0a
	.zero		1


	//   ....[4]....
        /*410c*/ 	.word	0x00000360
        /*4110*/ 	.word	0x000000ff
        /*4114*/ 	.word	0x00000010
        /*4118*/ 	.short	0x0100
        /*411a*/ 	.byte	0x0a
	.zero		1


	//   ....[5]....
        /*411c*/ 	.word	0x00000370
        /*4120*/ 	.word	0x000000ff
        /*4124*/ 	.word	0x00000048
        /*4128*/ 	.short	0x0100
        /*412a*/ 	.byte	0x0a
	.zero		1


	//   ....[6]....
        /*412c*/ 	.word	0x00000380
        /*4130*/ 	.word	0x000000ff
        /*4134*/ 	.word	0x00000018
        /*4138*/ 	.short	0x0100
        /*413a*/ 	.byte	0x0a
	.zero		1


	//   ....[7]....
        /*413c*/ 	.word	0x00000390
        /*4140*/ 	.word	0x000000ff
        /*4144*/ 	.word	0x00000050
        /*4148*/ 	.short	0x0100
        /*414a*/ 	.byte	0x0a
	.zero		1


	//   ....[8]....
        /*414c*/ 	.word	0x000003a0
        /*4150*/ 	.word	0x000000ff
        /*4154*/ 	.word	0x00000020
        /*4158*/ 	.short	0x0100
        /*415a*/ 	.byte	0x0a
	.zero		1


	//   ....[9]....
        /*415c*/ 	.word	0x000003b0
        /*4160*/ 	.word	0x000000ff
        /*4164*/ 	.word	0x00000058
        /*4168*/ 	.short	0x0100
        /*416a*/ 	.byte	0x0a
	.zero		1


	//   ....[10]....
        /*416c*/ 	.word	0x000003c0
        /*4170*/ 	.word	0x000000ff
        /*4174*/ 	.word	0x00000028
        /*4178*/ 	.short	0x0100
        /*417a*/ 	.byte	0x0a
	.zero		1


	//   ....[11]....
        /*417c*/ 	.word	0x000003d0
        /*4180*/ 	.word	0x000000ff
        /*4184*/ 	.word	0x00000060
        /*4188*/ 	.short	0x0100
        /*418a*/ 	.byte	0x0a
	.zero		1


	//   ....[12]....
        /*418c*/ 	.word	0x000003e0
        /*4190*/ 	.word	0x000000ff
        /*4194*/ 	.word	0x00000030
        /*4198*/ 	.short	0x0100
        /*419a*/ 	.byte	0x0a
	.zero		1


	//   ....[13]....
        /*419c*/ 	.word	0x000003f0
        /*41a0*/ 	.word	0x000000ff
        /*41a4*/ 	.word	0x00000068
        /*41a8*/ 	.short	0x0100
        /*41aa*/ 	.byte	0x0a
	.zero		1


	//   ....[14]....
        /*41ac*/ 	.word	0x00000630
        /*41b0*/ 	.word	0x000000ff
        /*41b4*/ 	.word	0x00000080
        /*41b8*/ 	.short	0x0100
        /*41ba*/ 	.byte	0x08
	.zero		1


	//   ....[15]....
        /*41bc*/ 	.word	0x00000640
        /*41c0*/ 	.word	0x000000ff
        /*41c4*/ 	.word	0x00000088
        /*41c8*/ 	.short	0x0100
        /*41ca*/ 	.byte	0x08
	.zero		1


	//   ....[16]....
        /*41cc*/ 	.word	0x00002720
        /*41d0*/ 	.word	0x000000ff
        /*41d4*/ 	.word	0x00000000
        /*41d8*/ 	.short	0x010a
        /*41da*/ 	.byte	0x0c
	.zero		1


	//   ....[17]....
        /*41dc*/ 	.word	0x00002780
        /*41e0*/ 	.word	0x000000ff
        /*41e4*/ 	.word	0x00000000
        /*41e8*/ 	.short	0x010a
        /*41ea*/ 	.byte	0x0c
	.zero		1


	//   ....[18]....
        /*41ec*/ 	.word	0x00005f80
        /*41f0*/ 	.word	0x000000ff
        /*41f4*/ 	.word	0x00000000
        /*41f8*/ 	.short	0x010a
        /*41fa*/ 	.byte	0x0e
	.zero		1


	//   ....[19]....
        /*41fc*/ 	.word	0x00005fc0
        /*4200*/ 	.word	0x000000ff
        /*4204*/ 	.word	0x00000000
        /*4208*/ 	.short	0x010a
        /*420a*/ 	.byte	0x0e
	.zero		1


	//   ....[20]....
        /*420c*/ 	.word	0x00009b50
        /*4210*/ 	.word	0x000000ff
        /*4214*/ 	.word	0x00000000
        /*4218*/ 	.short	0x0101
        /*421a*/ 	.byte	0x0d
	.zero		1


	//   ....[21]....
        /*421c*/ 	.word	0x0000c7f0
        /*4220*/ 	.word	0x000000ff
        /*4224*/ 	.word	0x00000000
        /*4228*/ 	.short	0x0101
        /*422a*/ 	.byte	0x0a
	.zero		1


	//   ....[22]....
        /*422c*/ 	.word	0x0001e710
        /*4230*/ 	.word	0x00000010
        /*4234*/ 	.word	0x00000038
        /*4238*/ 	.short	0x010a
        /*423a*/ 	.byte	0x3f
	.zero		1


	//   ....[23]....
        /*423c*/ 	.word	0x0001ead0
        /*4240*/ 	.word	0x00000003
        /*4244*/ 	.word	0x00000088
        /*4248*/ 	.short	0x0101
        /*424a*/ 	.byte	0x3f
	.zero		1


	//   ....[24]....
        /*424c*/ 	.word	0x0001f230
        /*4250*/ 	.word	0x00000003
        /*4254*/ 	.word	0x00000000
        /*4258*/ 	.short	0x010a
        /*425a*/ 	.byte	0x3f
	.zero		1


	//   ....[25]....
        /*425c*/ 	.word	0x0001f2c0
        /*4260*/ 	.word	0x00000003
        /*4264*/ 	.word	0x00000000
        /*4268*/ 	.short	0x010a
        /*426a*/ 	.byte	0x3f
	.zero		1


	//   ....[26]....
        /*426c*/ 	.word	0x0001f350
        /*4270*/ 	.word	0x00000003
        /*4274*/ 	.word	0x00000000
        /*4278*/ 	.short	0x010a
        /*427a*/ 	.byte	0x3f
	.zero		1


	//   ....[27]....
        /*427c*/ 	.word	0x0001f3e0
        /*4280*/ 	.word	0x00000003
        /*4284*/ 	.word	0x00000000
        /*4288*/ 	.short	0x010a
        /*428a*/ 	.byte	0x3f
	.zero		1


	//   ....[28]....
        /*428c*/ 	.word	0x0001f470
        /*4290*/ 	.word	0x00000003
        /*4294*/ 	.word	0x00000000
        /*4298*/ 	.short	0x010a
        /*429a*/ 	.byte	0x3f
	.zero		1


	//   ....[29]....
        /*429c*/ 	.word	0x0001f500
        /*42a0*/ 	.word	0x00000003
        /*42a4*/ 	.word	0x00000000
        /*42a8*/ 	.short	0x010a
        /*42aa*/ 	.byte	0x3f
	.zero		1


	//   ....[30]....
        /*42ac*/ 	.word	0x0001f590
        /*42b0*/ 	.word	0x00000003
        /*42b4*/ 	.word	0x00000000
        /*42b8*/ 	.short	0x010a
        /*42ba*/ 	.byte	0x3f
	.zero		1


	//   ....[31]....
        /*42bc*/ 	.word	0x0001f600
        /*42c0*/ 	.word	0x00000003
        /*42c4*/ 	.word	0x00000000
        /*42c8*/ 	.short	0x010a
        /*42ca*/ 	.byte	0x3f
	.zero		1


	//   ....[32]....
        /*42cc*/ 	.word	0x0001f670
        /*42d0*/ 	.word	0x00000000
        /*42d4*/ 	.word	0x00000000
        /*42d8*/ 	.short	0x010a
        /*42da*/ 	.byte	0x3f
	.zero		1


	//   ....[33]....
        /*42dc*/ 	.word	0x0001f750
        /*42e0*/ 	.word	0x00000010
        /*42e4*/ 	.word	0x00000038
        /*42e8*/ 	.short	0x010a
        /*42ea*/ 	.byte	0x3f
	.zero		1


	//   ....[34]....
        /*42ec*/ 	.word	0x0001f830
        /*42f0*/ 	.word	0x00000003
        /*42f4*/ 	.word	0x00000000
        /*42f8*/ 	.short	0x010a
        /*42fa*/ 	.byte	0x3f
	.zero		1


	//   ....[35]....
        /*42fc*/ 	.word	0x0001f880
        /*4300*/ 	.word	0x00000003
        /*4304*/ 	.word	0x00000000
        /*4308*/ 	.short	0x010a
        /*430a*/ 	.byte	0x3f
	.zero		1


	//   ....[36]....
        /*430c*/ 	.word	0x0001f8d0
        /*4310*/ 	.word	0x00000003
        /*4314*/ 	.word	0x00000000
        /*4318*/ 	.short	0x010a
        /*431a*/ 	.byte	0x3f
	.zero		1


	//   ....[37]....
        /*431c*/ 	.word	0x0001f920
        /*4320*/ 	.word	0x00000003
        /*4324*/ 	.word	0x00000000
        /*4328*/ 	.short	0x010a
        /*432a*/ 	.byte	0x3f
	.zero		1


	//   ....[38]....
        /*432c*/ 	.word	0x0001f970
        /*4330*/ 	.word	0x00000003
        /*4334*/ 	.word	0x00000000
        /*4338*/ 	.short	0x010a
        /*433a*/ 	.byte	0x3f
	.zero		1


	//   ....[39]....
        /*433c*/ 	.word	0x0001f9c0
        /*4340*/ 	.word	0x00000003
        /*4344*/ 	.word	0x00000000
        /*4348*/ 	.short	0x010a
        /*434a*/ 	.byte	0x3f
	.zero		1


	//----- nvinfo : EIATTR_NUM_MBARRIERS
	.align		4
.L_30:
        /*434c*/ 	.byte	0x03, 0x38
        /*434e*/ 	.short	0x0010


	//----- nvinfo : EIATTR_EXIT_INSTR_OFFSETS
	.align		4
        /*4350*/ 	.byte	0x04, 0x1c
        /*4352*/ 	.short	(.L_32 - .L_31)


	//   ....[0]....
.L_31:
        /*4354*/ 	.word	0x000006a0


	//   ....[1]....
        /*4358*/ 	.word	0x00001000


	//   ....[2]....
        /*435c*/ 	.word	0x0001dd40


	//   ....[3]....
        /*4360*/ 	.word	0x0001e3a0


	//   ....[4]....
        /*4364*/ 	.word	0x0001f5e0


	//----- nvinfo : EIATTR_MAX_THREADS
	.align		4
.L_32:
        /*4368*/ 	.byte	0x04, 0x05
        /*436a*/ 	.short	(.L_34 - .L_33)
.L_33:
        /*436c*/ 	.word	0x00000180
        /*4370*/ 	.word	0x00000001
        /*4374*/ 	.word	0x00000001


	//----- nvinfo : EIATTR_CRS_STACK_SIZE
	.align		4
.L_34:
        /*4378*/ 	.byte	0x04, 0x1e
        /*437a*/ 	.short	(.L_36 - .L_35)
.L_35:
        /*437c*/ 	.word	0x00000000


	//----- nvinfo : EIATTR_CBANK_PARAM_SIZE
	.align		4
.L_36:
        /*4380*/ 	.byte	0x03, 0x19
        /*4382*/ 	.short	0x0470


	//----- nvinfo : EIATTR_PARAM_CBANK
	.align		4
        /*4384*/ 	.byte	0x04, 0x0a
        /*4386*/ 	.short	(.L_38 - .L_37)
	.align		4
.L_37:
        /*4388*/ 	.word	index@(.nv.constant0._ZN7cutlass13device_kernelINS_4gemm6kernel13GemmUniversalIN4cute5tupleIJiiiiEEENS1_10collective13CollectiveMmaINS1_37MainloopSm90TmaGmmaWarpSpecializedFP8ILi7ENS5_IJNS4_1CILi1EEESB_SB_EEENS1_35KernelTmaWarpSpecializedCooperativeEEENS5_IJNSA_ILi256EEENSA_ILi224EEENSA_ILi64EEEEEENS_12float_e4m3_tENS5_IJlSB_lEEESJ_SK_NS4_8TiledMMAINS4_8MMA_AtomIJNS4_4SM904GMMA30MMA_64x32x32_F32E4M3E4M3_SS_TNILNSO_7ScaleInE1ELSQ_1EEEEEENS4_6LayoutINS5_IJNSA_ILi2EEESB_SB_EEENS5_IJSB_NSA_ILi0EEESW_EEEEENS5_IJNS4_10UnderscoreESZ_SZ_EEEEENS4_13SM90_TMA_LOADENS4_14ComposedLayoutINS4_7SwizzleILi2ELi4ELi3EEENS4_18smem_ptr_flag_bitsILi8EEENST_INS5_IJNSA_ILi8EEESH_EEENS5_IJSH_SB_EEEEEEEvNS4_8identityES12_S1C_vS1D_EENS_8epilogue10collective6detail29Sm90TmaWarpSpecializedAdapterINS1G_15DefaultEpilogueISJ_SK_SK_NS1F_6thread17LinearCombinationISJ_Li1EffLNS1K_9ScaleType4KindE0ELNS_15FloatRoundStyleE2ESJ_EENS1_15EpilogueDefaultEEEEEvvEEEEvNT_6ParamsE)
        /*438c*/ 	.short	0x0210
        /*438e*/ 	.short	0x0470


	//----- nvinfo : EIATTR_SW_WAR
	.align		4
.L_38:
        /*4390*/ 	.byte	0x04, 0x36
        /*4392*/ 	.short	(.L_40 - .L_39)
.L_39:
        /*4394*/ 	.word	0x00000008
.L_40:


//--------------------- .nv.callgraph             --------------------------
	.section	.nv.callgraph,"",@"SHT_CUDA_CALLGRAPH"
	.align	4
	.sectionentsize	8
	.align		4
        /*0000*/ 	.word	0x00000000
	.align		4
        /*0004*/ 	.word	0xffffffff
	.align		4
        /*0008*/ 	.word	0x00000000
	.align		4
        /*000c*/ 	.word	0xfffffffe
	.align		4
        /*0010*/ 	.word	0x00000000
	.align		4
        /*0014*/ 	.word	0xfffffffd
	.align		4
        /*0018*/ 	.word	0x00000000
	.align		4
        /*001c*/ 	.word	0xfffffffc


//--------------------- .nv.constant4             --------------------------
	.section	.nv.constant4,"a",@progbits
	.align	8
	.align		8
.nv.constant4:
        /*0000*/ 	.dword	_ZN40_INTERNAL_344d7259_4_k_cu_20f7a15d_114174cuda3std3__45__cpo5beginE
	.align		8
        /*0008*/ 	.dword	_ZN40_INTERNAL_344d7259_4_k_cu_20f7a15d_114174cuda3std3__45__cpo3endE
	.align		8
        /*0010*/ 	.dword	_ZN40_INTERNAL_344d7259_4_k_cu_20f7a15d_114174cuda3std3__45__cpo6cbeginE
	.align		8
        /*0018*/ 	.dword	_ZN40_INTERNAL_344d7259_4_k_cu_20f7a15d_114174cuda3std3__45__cpo4cendE
	.align		8
        /*0020*/ 	.dword	_ZN40_INTERNAL_344d7259_4_k_cu_20f7a15d_114174cuda3std3__442_GLOBAL__N__344d7259_4_k_cu_20f7a15d_114176ignoreE
	.align		8
        /*0028*/ 	.dword	_ZN40_INTERNAL_344d7259_4_k_cu_20f7a15d_114174cuda3std3__419piecewise_constructE
	.align		8
        /*0030*/ 	.dword	_ZN40_INTERNAL_344d7259_4_k_cu_20f7a15d_114174cuda3std3__48in_placeE
	.align		8
        /*0038*/ 	.dword	_ZN40_INTERNAL_344d7259_4_k_cu_20f7a15d_114174cuda3std6ranges3__45__cpo4swapE
	.align		8
        /*0040*/ 	.dword	_ZN40_INTERNAL_344d7259_4_k_cu_20f7a15d_114174cuda3std6ranges3__45__cpo9iter_moveE
	.align		8
        /*0048*/ 	.dword	_ZN40_INTERNAL_344d7259_4_k_cu_20f7a15d_114174cute7productE
	.align		8
        /*0050*/ 	.dword	_ZN40_INTERNAL_344d7259_4_k_cu_20f7a15d_114174cute1_E


//--------------------- .text._ZN7cutlass13device_kernelINS_4gemm6kernel13GemmUniversalIN4cute5tupleIJiiiiEEENS1_10collective13CollectiveMmaINS1_37MainloopSm90TmaGmmaWarpSpecializedFP8ILi7ENS5_IJNS4_1CILi1EEESB_SB_EEENS1_35KernelTmaWarpSpecializedCooperativeEEENS5_IJNSA_ILi256EEENSA_ILi224EEENSA_ILi64EEEEEENS_12float_e4m3_tENS5_IJlSB_lEEESJ_SK_NS4_8TiledMMAINS4_8MMA_AtomIJNS4_4SM904GMMA30MMA_64x32x32_F32E4M3E4M3_SS_TNILNSO_7ScaleInE1ELSQ_1EEEEEENS4_6LayoutINS5_IJNSA_ILi2EEESB_SB_EEENS5_IJSB_NSA_ILi0EEESW_EEEEENS5_IJNS4_10UnderscoreESZ_SZ_EEEEENS4_13SM90_TMA_LOADENS4_14ComposedLayoutINS4_7SwizzleILi2ELi4ELi3EEENS4_18smem_ptr_flag_bitsILi8EEENST_INS5_IJNSA_ILi8EEESH_EEENS5_IJSH_SB_EEEEEEEvNS4_8identityES12_S1C_vS1D_EENS_8epilogue10collective6detail29Sm90TmaWarpSpecializedAdapterINS1G_15DefaultEpilogueISJ_SK_SK_NS1F_6thread17LinearCombinationISJ_Li1EffLNS1K_9ScaleType4KindE0ELNS_15FloatRoundStyleE2ESJ_EENS1_15EpilogueDefaultEEEEEvvEEEEvNT_6ParamsE --------------------------
	.section	.text._ZN7cutlass13device_kernelINS_4gemm6kernel13GemmUniversalIN4cute5tupleIJiiiiEEENS1_10collective13CollectiveMmaINS1_37MainloopSm90TmaGmmaWarpSpecializedFP8ILi7ENS5_IJNS4_1CILi1EEESB_SB_EEENS1_35KernelTmaWarpSpecializedCooperativeEEENS5_IJNSA_ILi256EEENSA_ILi224EEENSA_ILi64EEEEEENS_12float_e4m3_tENS5_IJlSB_lEEESJ_SK_NS4_8TiledMMAINS4_8MMA_AtomIJNS4_4SM904GMMA30MMA_64x32x32_F32E4M3E4M3_SS_TNILNSO_7ScaleInE1ELSQ_1EEEEEENS4_6LayoutINS5_IJNSA_ILi2EEESB_SB_EEENS5_IJSB_NSA_ILi0EEESW_EEEEENS5_IJNS4_10UnderscoreESZ_SZ_EEEEENS4_13SM90_TMA_LOADENS4_14ComposedLayoutINS4_7SwizzleILi2ELi4ELi3EEENS4_18smem_ptr_flag_bitsILi8EEENST_INS5_IJNSA_ILi8EEESH_EEENS5_IJSH_SB_EEEEEEEvNS4_8identityES12_S1C_vS1D_EENS_8epilogue10collective6detail29Sm90TmaWarpSpecializedAdapterINS1G_15DefaultEpilogueISJ_SK_SK_NS1F_6thread17LinearCombinationISJ_Li1EffLNS1K_9ScaleType4KindE0ELNS_15FloatRoundStyleE2ESJ_EENS1_15EpilogueDefaultEEEEEvvEEEEvNT_6ParamsE,"ax",@progbits
	.align	128
.text._ZN7cutlass13device_kernelINS_4gemm6kernel13GemmUniversalIN4cute5tupleIJiiiiEEENS1_10collective13CollectiveMmaINS1_37MainloopSm90TmaGmmaWarpSpecializedFP8ILi7ENS5_IJNS4_1CILi1EEESB_SB_EEENS1_35KernelTmaWarpSpecializedCooperativeEEENS5_IJNSA_ILi256EEENSA_ILi224EEENSA_ILi64EEEEEENS_12float_e4m3_tENS5_IJlSB_lEEESJ_SK_NS4_8TiledMMAINS4_8MMA_AtomIJNS4_4SM904GMMA30MMA_64x32x32_F32E4M3E4M3_SS_TNILNSO_7ScaleInE1ELSQ_1EEEEEENS4_6LayoutINS5_IJNSA_ILi2EEESB_SB_EEENS5_IJSB_NSA_ILi0EEESW_EEEEENS5_IJNS4_10UnderscoreESZ_SZ_EEEEENS4_13SM90_TMA_LOADENS4_14ComposedLayoutINS4_7SwizzleILi2ELi4ELi3EEENS4_18smem_ptr_flag_bitsILi8EEENST_INS5_IJNSA_ILi8EEESH_EEENS5_IJSH_SB_EEEEEEEvNS4_8identityES12_S1C_vS1D_EENS_8epilogue10collective6detail29Sm90TmaWarpSpecializedAdapterINS1G_15DefaultEpilogueISJ_SK_SK_NS1F_6thread17LinearCombinationISJ_Li1EffLNS1K_9ScaleType4KindE0ELNS_15FloatRoundStyleE2ESJ_EENS1_15EpilogueDefaultEEEEEvvEEEEvNT_6ParamsE:
        .type           _ZN7cutlass13device_kernelINS_4gemm6kernel13GemmUniversalIN4cute5tupleIJiiiiEEENS1_10collective13CollectiveMmaINS1_37MainloopSm90TmaGmmaWarpSpecializedFP8ILi7ENS5_IJNS4_1CILi1EEESB_SB_EEENS1_35KernelTmaWarpSpecializedCooperativeEEENS5_IJNSA_ILi256EEENSA_ILi224EEENSA_ILi64EEEEEENS_12float_e4m3_tENS5_IJlSB_lEEESJ_SK_NS4_8TiledMMAINS4_8MMA_AtomIJNS4_4SM904GMMA30MMA_64x32x32_F32E4M3E4M3_SS_TNILNSO_7ScaleInE1ELSQ_1EEEEEENS4_6LayoutINS5_IJNSA_ILi2EEESB_SB_EEENS5_IJSB_NSA_ILi0EEESW_EEEEENS5_IJNS4_10UnderscoreESZ_SZ_EEEEENS4_13SM90_TMA_LOADENS4_14ComposedLayoutINS4_7SwizzleILi2ELi4ELi3EEENS4_18smem_ptr_flag_bitsILi8EEENST_INS5_IJNSA_ILi8EEESH_EEENS5_IJSH_SB_EEEEEEEvNS4_8identityES12_S1C_vS1D_EENS_8epilogue10collective6detail29Sm90TmaWarpSpecializedAdapterINS1G_15DefaultEpilogueISJ_SK_SK_NS1F_6thread17LinearCombinationISJ_Li1EffLNS1K_9ScaleType4KindE0ELNS_15FloatRoundStyleE2ESJ_EENS1_15EpilogueDefaultEEEEEvvEEEEvNT_6ParamsE,@function
        .size           _ZN7cutlass13device_kernelINS_4gemm6kernel13GemmUniversalIN4cute5tupleIJiiiiEEENS1_10collective13CollectiveMmaINS1_37MainloopSm90TmaGmmaWarpSpecializedFP8ILi7ENS5_IJNS4_1CILi1EEESB_SB_EEENS1_35KernelTmaWarpSpecializedCooperativeEEENS5_IJNSA_ILi256EEENSA_ILi224EEENSA_ILi64EEEEEENS_12float_e4m3_tENS5_IJlSB_lEEESJ_SK_NS4_8TiledMMAINS4_8MMA_AtomIJNS4_4SM904GMMA30MMA_64x32x32_F32E4M3E4M3_SS_TNILNSO_7ScaleInE1ELSQ_1EEEEEENS4_6LayoutINS5_IJNSA_ILi2EEESB_SB_EEENS5_IJSB_NSA_ILi0EEESW_EEEEENS5_IJNS4_10UnderscoreESZ_SZ_EEEEENS4_13SM90_TMA_LOADENS4_14ComposedLayoutINS4_7SwizzleILi2ELi4ELi3EEENS4_18smem_ptr_flag_bitsILi8EEENST_INS5_IJNSA_ILi8EEESH_EEENS5_IJSH_SB_EEEEEEEvNS4_8identityES12_S1C_vS1D_EENS_8epilogue10collective6detail29Sm90TmaWarpSpecializedAdapterINS1G_15DefaultEpilogueISJ_SK_SK_NS1F_6thread17LinearCombinationISJ_Li1EffLNS1K_9ScaleType4KindE0ELNS_15FloatRoundStyleE2ESJ_EENS1_15EpilogueDefaultEEEEEvvEEEEvNT_6ParamsE,(.L_x_527 - _ZN7cutlass13device_kernelINS_4gemm6kernel13GemmUniversalIN4cute5tupleIJiiiiEEENS1_10collective13CollectiveMmaINS1_37MainloopSm90TmaGmmaWarpSpecializedFP8ILi7ENS5_IJNS4_1CILi1EEESB_SB_EEENS1_35KernelTmaWarpSpecializedCooperativeEEENS5_IJNSA_ILi256EEENSA_ILi224EEENSA_ILi64EEEEEENS_12float_e4m3_tENS5_IJlSB_lEEESJ_SK_NS4_8TiledMMAINS4_8MMA_AtomIJNS4_4SM904GMMA30MMA_64x32x32_F32E4M3E4M3_SS_TNILNSO_7ScaleInE1ELSQ_1EEEEEENS4_6LayoutINS5_IJNSA_ILi2EEESB_SB_EEENS5_IJSB_NSA_ILi0EEESW_EEEEENS5_IJNS4_10UnderscoreESZ_SZ_EEEEENS4_13SM90_TMA_LOADENS4_14ComposedLayoutINS4_7SwizzleILi2ELi4ELi3EEENS4_18smem_ptr_flag_bitsILi8EEENST_INS5_IJNSA_ILi8EEESH_EEENS5_IJSH_SB_EEEEEEEvNS4_8identityES12_S1C_vS1D_EENS_8epilogue10collective6detail29Sm90TmaWarpSpecializedAdapterINS1G_15DefaultEpilogueISJ_SK_SK_NS1F_6thread17LinearCombinationISJ_Li1EffLNS1K_9ScaleType4KindE0ELNS_15FloatRoundStyleE2ESJ_EENS1_15EpilogueDefaultEEEEEvvEEEEvNT_6ParamsE)
        .other          _ZN7cutlass13device_kernelINS_4gemm6kernel13GemmUniversalIN4cute5tupleIJiiiiEEENS1_10collective13CollectiveMmaINS1_37MainloopSm90TmaGmmaWarpSpecializedFP8ILi7ENS5_IJNS4_1CILi1EEESB_SB_EEENS1_35KernelTmaWarpSpecializedCooperativeEEENS5_IJNSA_ILi256EEENSA_ILi224EEENSA_ILi64EEEEEENS_12float_e4m3_tENS5_IJlSB_lEEESJ_SK_NS4_8TiledMMAINS4_8MMA_AtomIJNS4_4SM904GMMA30MMA_64x32x32_F32E4M3E4M3_SS_TNILNSO_7ScaleInE1ELSQ_1EEEEEENS4_6LayoutINS5_IJNSA_ILi2EEESB_SB_EEENS5_IJSB_NSA_ILi0EEESW_EEEEENS5_IJNS4_10UnderscoreESZ_SZ_EEEEENS4_13SM90_TMA_LOADENS4_14ComposedLayoutINS4_7SwizzleILi2ELi4ELi3EEENS4_18smem_ptr_flag_bitsILi8EEENST_INS5_IJNSA_ILi8EEESH_EEENS5_IJSH_SB_EEEEEEEvNS4_8identityES12_S1C_vS1D_EENS_8epilogue10collective6detail29Sm90TmaWarpSpecializedAdapterINS1G_15DefaultEpilogueISJ_SK_SK_NS1F_6thread17LinearCombinationISJ_Li1EffLNS1K_9ScaleType4KindE0ELNS_15FloatRoundStyleE2ESJ_EENS1_15EpilogueDefaultEEEEEvvEEEEvNT_6ParamsE,@"STO_CUDA_ENTRY STV_DEFAULT"
_ZN7cutlass13device_kernelINS_4gemm6kernel13GemmUniversalIN4cute5tupleIJiiiiEEENS1_10collective13CollectiveMmaINS1_37MainloopSm90TmaGmmaWarpSpecializedFP8ILi7ENS5_IJNS4_1CILi1EEESB_SB_EEENS1_35KernelTmaWarpSpecializedCooperativeEEENS5_IJNSA_ILi256EEENSA_ILi224EEENSA_ILi64EEEEEENS_12float_e4m3_tENS5_IJlSB_lEEESJ_SK_NS4_8TiledMMAINS4_8MMA_AtomIJNS4_4SM904GMMA30MMA_64x32x32_F32E4M3E4M3_SS_TNILNSO_7ScaleInE1ELSQ_1EEEEEENS4_6LayoutINS5_IJNSA_ILi2EEESB_SB_EEENS5_IJSB_NSA_ILi0EEESW_EEEEENS5_IJNS4_10UnderscoreESZ_SZ_EEEEENS4_13SM90_TMA_LOADENS4_14ComposedLayoutINS4_7SwizzleILi2ELi4ELi3EEENS4_18smem_ptr_flag_bitsILi8EEENST_INS5_IJNSA_ILi8EEESH_EEENS5_IJSH_SB_EEEEEEEvNS4_8identityES12_S1C_vS1D_EENS_8epilogue10collective6detail29Sm90TmaWarpSpecializedAdapterINS1G_15DefaultEpilogueISJ_SK_SK_NS1F_6thread17LinearCombinationISJ_Li1EffLNS1K_9ScaleType4KindE0ELNS_15FloatRoundStyleE2ESJ_EENS1_15EpilogueDefaultEEEEEvvEEEEvNT_6ParamsE:
[----:B------:R-:W0:Y:S02]  /*0000*/  LDC R1, c[0x0][0x28] ;  /* 0x00000a00ff017b82 */ /* 0x000e240000000800 */
[----:B0-----:R-:W-:Y:S01]  /*0010*/  VIADD R1, R1, 0xfffffc18 ;  /* 0xfffffc1801017836 */ /* 0x001fe20000000000 */
[----:B------:R-:W0:Y:S01]  /*0020*/  S2R R2, SR_TID.X ;  /* 0x0000000000027919 */ /* 0x000e220000002100 */
[----:B------:R-:W-:Y:S01]  /*0030*/  ELECT P0, URZ, PT ;  /* 0x00000000003f782f */ /* 0x000fe20003800000 */
[----:B------:R-:W-:Y:S01]  /*0040*/  BSSY B0, `(.L_x_0) ;  /* 0x0000015000007945 */ /* 0x000fe20003800000 */
[--C-:B0-----:R-:W-:Y:S02]  /*0050*/  SHF.R.U32.HI R0, RZ, 0x5, R2.reuse ;  /* 0x00000005ff007819 */ /* 0x101fe40000011602 */
[----:B------:R-:W-:-:S03]  /*0060*/  SHF.R.U32.HI R2, RZ, 0x7, R2 ;  /* 0x00000007ff027819 */ /* 0x000fc60000011602 */
[----:B------:R-:W0:Y:S04]  /*0070*/  SHFL.IDX PT, R3, R0, RZ, 0x1f ;  /* 0x00001fff00037589 */ /* 0x000e2800000e0000 */
[----:B------:R-:W1:Y:S01]  /*0080*/  SHFL.IDX PT, R2, R2, RZ, 0x1f ;  /* 0x00001fff02027589 */ /* 0x000e6200000e0000 */
[----:B0-----:R-:W-:Y:S02]  /*0090*/  R2UR UR4, R3 ;  /* 0x00000000030472ca */ /* 0x001fe400000e0000 */
[----:B-1----:R-:W-:-:S11]  /*00a0*/  R2UR UR8, R2 ;  /* 0x00000000020872ca */ /* 0x002fd600000e0000 */
[----:B------:R-:W-:Y:S02]  /*00b0*/  USHF.R.S32.HI UR5, URZ, 0x1f, UR4 ;  /* 0x0000001f3f057899 */ /* 0x000fe40008011404 */
[----:B------:R-:W-:Y:S02]  /*00c0*/  ISETP.NE.OR P0, PT, RZ, UR4, !P0 ;  /* 0x00000004ff007c0c */ /* 0x000fe4000c705670 */
[----:B------:R-:W-:-:S04]  /*00d0*/  ULEA.HI UR5, UR5, UR4, URZ, 0x2 ;  /* 0x0000000405057291 */ /* 0x000fc8000f8f103f */
[----:B------:R-:W-:-:S04]  /*00e0*/  ULOP3.LUT UR5, UR5, 0xfffffffc, URZ, 0xc0, !UPT ;  /* 0xfffffffc05057892 */ /* 0x000fc8000f8ec03f */
[----:B------:R-:W-:-:S03]  /*00f0*/  UIADD3 UR6, UR4, -UR5, URZ ;  /* 0x8000000504067290 */ /* 0x000fc6000fffe03f */
[----:B------:R-:W-:Y:S09]  /*0100*/  @P0 BRA `(.L_x_1) ;  /* 0x0000000000200947 */ /* 0x000ff20003800000 */
[----:B------:R-:W-:Y:S02]  /*0110*/  ULDC.64 UR4, c[0x0][0x198] ;  /* 0x0000660000047ab9 */ /* 0x000fe40000000a00 */
[----:B------:R-:W-:Y:S02]  /*0120*/  UIADD3 UR10, UP0, UR4, 0xf0, URZ ;  /* 0x000000f0040a7890 */ /* 0x000fe4000ff1e03f */
[----:B------:R-:W-:Y:S02]  /*0130*/  UIADD3 UR4, UP1, UR4, 0x1f0, URZ ;  /* 0x000001f004047890 */ /* 0x000fe4000ff3e03f */
[----:B------:R-:W-:Y:S02]  /*0140*/  UIADD3.X UR11, URZ, UR5, URZ, UP0, !UPT ;  /* 0x000000053f0b7290 */ /* 0x000fe400087fe43f */
[----:B------:R-:W-:-:S07]  /*0150*/  UIADD3.X UR5, URZ, UR5, URZ, UP1, !UPT ;  /* 0x000000053f057290 */ /* 0x000fce0008ffe43f */
[----:B------:R0:W-:Y:S02]  /*0160*/  UTMACCTL.PF [UR10] ;  /* 0x000000000a0079b9 */ /* 0x0001e40008040000 */
[----:B------:R0:W-:Y:S02]  /*0170*/  UTMACCTL.PF [UR4] ;  /* 0x00000000040079b9 */ /* 0x0001e40008040000 */
[----:B0-----:R-:W-:Y:S01]  /*0180*/  NOP ;  /* 0x0000000000007918 */ /* 0x001fe20000000000 */
.L_x_1:
[----:B------:R-:W-:Y:S05]  /*0190*/  BSYNC B0 ;  /* 0x0000000000007941 */ /* 0x000fea0003800000 */
.L_x_0:
[----:B------:R-:W0:Y:S01]  /*01a0*/  SHFL.IDX PT, R2, R0, RZ, 0x1f ;  /* 0x00001fff00027589 */ /* 0x000e2200000e0000 */
[----:B------:R-:W-:Y:S01]  /*01b0*/  UISETP.NE.AND UP0, UPT, UR6, 0x3, UPT ;  /* 0x000000030600788c */ /* 0x000fe2000bf05270 */
[----:B------:R-:W-:Y:S01]  /*01c0*/  ISETP.NE.AND P1, PT, RZ, UR8, PT ;  /* 0x00000008ff007c0c */ /* 0x000fe2000bf25270 */
[----:B------:R-:W-:Y:S02]  /*01d0*/  UIADD3 UR11, UR8, -0x1, URZ ;  /* 0xffffffff080b7890 */ /* 0x000fe4000fffe03f */
[----:B------:R-:W-:Y:S02]  /*01e0*/  UISETP.EQ.OR UP0, UPT, UR6, URZ, !UP0 ;  /* 0x0000003f0600728c */ /* 0x000fe4000c702670 */
[----:B------:R-:W-:Y:S02]  /*01f0*/  UISETP.GE.U32.AND UP1, UPT, UR11, 0x2, UPT ;  /* 0x000000020b00788c */ /* 0x000fe4000bf26070 */
[----:B------:R-:W-:-:S04]  /*0200*/  UISETP.EQ.AND UP0, UPT, UR8, URZ, UP0 ;  /* 0x0000003f0800728c */ /* 0x000fc80008702270 */
[----:B------:R-:W-:-:S04]  /*0210*/  USEL UR7, URZ, 0x1, !UP0 ;  /* 0x000000013f077887 */ /* 0x000fc8000c000000 */
[----:B------:R-:W-:Y:S01]  /*0220*/  USEL UR7, UR7, 0x2, UP1 ;  /* 0x0000000207077887 */ /* 0x000fe20008800000 */
[----:B0-----:R-:W-:-:S13]  /*0230*/  ISETP.NE.AND P0, PT, R2, RZ, PT ;  /* 0x000000ff0200720c */ /* 0x001fda0003f05270 */
[----:B------:R-:W-:Y:S05]  /*0240*/  @P0 BRA `(.L_x_2) ;  /* 0x0000000000700947 */ /* 0x000fea0003800000 */
[----:B------:R-:W0:Y:S01]  /*0250*/  S2UR UR10, SR_CgaCtaId ;  /* 0x00000000000a79c3 */ /* 0x000e220000008800 */
[----:B------:R-:W-:Y:S01]  /*0260*/  UMOV UR4, 0x400 ;  /* 0x0000040000047882 */ /* 0x000fe20000000000 */
[----:B------:R-:W-:Y:S01]  /*0270*/  UMOV UR5, 0x1 ;  /* 0x0000000100057882 */ /* 0x000fe20000000000 */
[----:B------:R-:W-:Y:S01]  /*0280*/  UMOV UR8, 0x100 ;  /* 0x0000010000087882 */ /* 0x000fe20000000000 */
[----:B------:R-:W-:Y:S01]  /*0290*/  ELECT P0, URZ, PT ;  /* 0x00000000003f782f */ /* 0x000fe20003800000 */
[----:B------:R-:W-:-:S04]  /*02a0*/  UIADD3 UR8, -UR8, 0x100000, URZ ;  /* 0x0010000008087890 */ /* 0x000fc8000fffe13f */
[----:B------:R-:W-:Y:S02]  /*02b0*/  USHF.L.U32 UR9, UR8, 0xb, URZ ;  /* 0x0000000b08097899 */ /* 0x000fe4000800063f */
[----:B------:R-:W-:Y:S02]  /*02c0*/  USHF.L.U32 UR8, UR8, 0x1, URZ ;  /* 0x0000000108087899 */ /* 0x000fe4000800063f */
[----:B0-----:R-:W-:Y:S02]  /*02d0*/  ULEA UR10, UR10, UR4, 0x18 ;  /* 0x000000040a0a7291 */ /* 0x001fe4000f8ec03f */
[----:B------:R-:W-:-:S04]  /*02e0*/  UIADD3 UR4, -UR5, 0x100000, URZ ;  /* 0x0010000005047890 */ /* 0x000fc8000fffe13f */
[----:B------:R-:W-:Y:S02]  /*02f0*/  USHF.L.U32 UR5, UR4, 0xb, URZ ;  /* 0x0000000b04057899 */ /* 0x000fe4000800063f */
[----:B------:R-:W-:Y:S01]  /*0300*/  USHF.L.U32 UR4, UR4, 0x1, URZ ;  /* 0x0000000104047899 */ /* 0x000fe2000800063f */
[----:B------:R-:W0:Y:S11]  /*0310*/  FENCE.VIEW.ASYNC.S ;  /* 0x00000000000073c6 */ /* 0x000e360000000000 */
[----:B0-----:R0:W1:Y:S01]  /*0320*/  SYNCS.EXCH.64 URZ, [UR10], UR4 ;  /* 0x000000040a3f75b2 */ /* 0x0010620008000100 */
[----:B------:R0:W2:Y:S01]  /*0330*/  SYNCS.EXCH.64 URZ, [UR10+0x38], UR8 ;  /* 0x000038080a3f75b2 */ /* 0x0000a20008000100 */
[----:B------:R0:W3:Y:S01]  /*0340*/  SYNCS.EXCH.64 URZ, [UR10+0x8], UR4 ;  /* 0x000008040a3f75b2 */ /* 0x0000e20008000100 */
[----:B------:R0:W4:Y:S01]  /*0350*/  SYNCS.EXCH.64 URZ, [UR10+0x40], UR8 ;  /* 0x000040080a3f75b2 */ /* 0x0001220008000100 */
[----:B------:R0:W0:Y:S01]  /*0360*/  SYNCS.EXCH.64 URZ, [UR10+0x10], UR4 ;  /* 0x000010040a3f75b2 */ /* 0x0000220008000100 */
        /* <DEDUP_REMOVED lines=9> */
[----:B------:R-:W-:Y:S01]  /*0400*/  NOP ;  /* 0x0000000000007918 */ /* 0x000fe20000000000 */
.L_x_2:
[----:B------:R-:W5:Y:S01]  /*0410*/  LDC R2, c[0x0][0x65c] ;  /* 0x00019700ff027b82 */ /* 0x000f620000000800 */
[----:B------:R-:W1:Y:S01]  /*0420*/  SHFL.IDX PT, R0, R0, RZ, 0x1f ;  /* 0x00001fff00007589 */ /* 0x000e6200000e0000 */
[----:B------:R-:W-:Y:S01]  /*0430*/  ELECT P0, URZ, PT ;  /* 0x00000000003f782f */ /* 0x000fe20003800000 */
[----:B------:R-:W-:Y:S01]  /*0440*/  IMAD.MOV.U32 R3, RZ, RZ, RZ ;  /* 0x000000ffff037224 */ /* 0x000fe200078e00ff */
[----:B0-----:R-:W-:Y:S01]  /*0450*/  UMOV UR4, 0x20 ;  /* 0x0000002000047882 */ /* 0x001fe20000000000 */
[----:B------:R-:W0:Y:S01]  /*0460*/  S2R R11, SR_CTAID.Y ;  /* 0x00000000000b7919 */ /* 0x000e220000002600 */
[----:B------:R-:W-:Y:S01]  /*0470*/  NOP ;  /* 0x0000000000007918 */ /* 0x000fe20000000000 */
[----:B------:R-:W-:Y:S01]  /*0480*/  NOP ;  /* 0x0000000000007918 */ /* 0x000fe20000000000 */
[----:B-----5:R-:W-:Y:S02]  /*0490*/  ISETP.NE.AND P4, PT, R2, 0x1, PT ;  /* 0x000000010200780c */ /* 0x020fe40003f85270 */
[----:B------:R-:W5:Y:S01]  /*04a0*/  S2R R2, SR_CTAID.X ;  /* 0x0000000000027919 */ /* 0x000f620000002500 */
[----:B-1----:R-:W-:-:S10]  /*04b0*/  ISETP.NE.OR P0, PT, R0, RZ, !P0 ;  /* 0x000000ff0000720c */ /* 0x002fd40004705670 */
[----:B------:R-:W5:Y:S01]  /*04c0*/  @P4 LDC R7, c[0x0][0x10] ;  /* 0x00000400ff074b82 */ /* 0x000f620000000800 */
[----:B0-----:R-:W-:Y:S02]  /*04d0*/  @P4 IMAD.MOV.U32 R4, RZ, RZ, R11 ;  /* 0x000000ffff044224 */ /* 0x001fe400078e000b */
[----:B------:R-:W-:Y:S01]  /*04e0*/  VOTEU.ALL UP0, P0 ;  /* 0x00000000003f7886 */ /* 0x000fe20000000000 */
[----:B------:R-:W-:Y:S01]  /*04f0*/  @P4 IMAD.MOV.U32 R5, RZ, RZ, RZ ;  /* 0x000000ffff054224 */ /* 0x000fe200078e00ff */
[----:B------:R-:W-:Y:S01]  /*0500*/  VOTEU.ALL UP1, P0 ;  /* 0x00000000003f7886 */ /* 0x000fe20000020000 */
[----:B------:R-:W-:Y:S02]  /*0510*/  @P4 IMAD.MOV.U32 R13, RZ, RZ, RZ ;  /* 0x000000ffff0d4224 */ /* 0x000fe400078e00ff */
[----:B------:R-:W0:Y:S01]  /*0520*/  @!P4 LDC R9, c[0x0][0xc] ;  /* 0x00000300ff09cb82 */ /* 0x000e220000000800 */
[----:B------:R-:W-:Y:S01]  /*0530*/  @!UP0 UMOV UR8, 0x400 ;  /* 0x0000040000088882 */ /* 0x000fe20000000000 */
[----:B------:R-:W-:-:S04]  /*0540*/  @!UP0 UIADD3 UR4, -UR4, 0x100000, URZ ;  /* 0x0010000004048890 */ /* 0x000fc8000fffe13f */
[----:B------:R-:W-:Y:S02]  /*0550*/  @!UP0 USHF.L.U32 UR5, UR4, 0xb, URZ ;  /* 0x0000000b04058899 */ /* 0x000fe4000800063f */
[----:B------:R-:W-:Y:S01]  /*0560*/  @!UP0 USHF.L.U32 UR4, UR4, 0x1, URZ ;  /* 0x0000000104048899 */ /* 0x000fe2000800063f */
[----:B------:R-:W1:Y:S01]  /*0570*/  @!UP0 S2UR UR9, SR_CgaCtaId ;  /* 0x00000000000989c3 */ /* 0x000e620000008800 */
[----:B-----5:R-:W-:-:S04]  /*0580*/  @P4 IMAD.WIDE.U32 R6, R2, R7, R4 ;  /* 0x0000000702064225 */ /* 0x020fc800078e0004 */
[----:B------:R-:W-:Y:S02]  /*0590*/  @P4 IMAD.MOV.U32 R10, RZ, RZ, R6 ;  /* 0x000000ffff0a4224 */ /* 0x000fe400078e0006 */
[----:B------:R-:W-:Y:S02]  /*05a0*/  @P4 IMAD.IADD R14, R7, 0x1, R13 ;  /* 0x00000001070e4824 */ /* 0x000fe400078e020d */
[----:B0-----:R-:W-:-:S04]  /*05b0*/  @!P4 IMAD.WIDE.U32 R4, R9, R11, R2 ;  /* 0x0000000b0904c225 */ /* 0x001fc800078e0002 */
[----:B------:R-:W-:Y:S02]  /*05c0*/  @!P4 IMAD.MOV.U32 R10, RZ, RZ, R4 ;  /* 0x000000ffff0ac224 */ /* 0x000fe400078e0004 */
[----:B------:R-:W-:Y:S01]  /*05d0*/  @!P4 IMAD.MOV.U32 R14, RZ, RZ, R5 ;  /* 0x000000ffff0ec224 */ /* 0x000fe200078e0005 */
[----:B-1----:R-:W-:Y:S02]  /*05e0*/  @!UP0 ULEA UR8, UR9, UR8, 0x18 ;  /* 0x0000000809088291 */ /* 0x002fe4000f8ec03f */
[----:B------:R0:W-:Y:S01]  /*05f0*/  STL [R1+0x358], R10 ;  /* 0x0003580a01007387 */ /* 0x0001e20000100800 */
[----:B------:R-:W-:-:S03]  /*0600*/  VOTEU.ALL UP0, P0 ;  /* 0x00000000003f7886 */ /* 0x000fc60000000000 */
[----:B------:R0:W-:Y:S04]  /*0610*/  STL [R1+0x354], R14 ;  /* 0x0003540e01007387 */ /* 0x0001e80000100800 */
[----:B------:R-:W1:Y:S02]  /*0620*/  FENCE.VIEW.ASYNC.S ;  /* 0x00000000000073c6 */ /* 0x000e640000000000 */
[----:B-1----:R0:W2:Y:S01]  /*0630*/  @!UP0 SYNCS.EXCH.64 URZ, [UR8+0x80], UR4 ;  /* 0x00008004083f85b2 */ /* 0x0020a20008000100 */
[----:B------:R0:W2:Y:S01]  /*0640*/  @!UP1 SYNCS.EXCH.64 URZ, [UR8+0x88], UR4 ;  /* 0x00008804083f95b2 */ /* 0x0000a20008000100 */
[----:B------:R-:W-:Y:S01]  /*0650*/  NOP ;  /* 0x0000000000007918 */ /* 0x000fe20000000000 */
[----:B--234-:R-:W-:Y:S06]  /*0660*/  BAR.SYNC.DEFER_BLOCKING 0x0 ;  /* 0x0000000000007b1d */ /* 0x01cfec0000010000 */
[----:B0-----:R-:W-:Y:S05]  /*0670*/  @!P1 BRA `(.L_x_3) ;  /* 0x000001d400b49947 */ /* 0x001fea0003800000 */
[----:B------:R-:W-:-:S06]  /*0680*/  UISETP.GT.U32.AND UP0, UPT, UR11, 0x1, UPT ;  /* 0x000000010b00788c */ /* 0x000fcc000bf04070 */
[----:B------:R-:W-:-:S13]  /*0690*/  PLOP3.LUT P0, PT, PT, PT, UP0, 0x80, 0x0 ;  /* 0x000000000000781c */ /* 0x000fda0003f0f008 */
[----:B------:R-:W-:Y:S05]  /*06a0*/  @P0 EXIT ;  /* 0x000000000000094d */ /* 0x000fea0003800000 */
[----:B------:R-:W-:Y:S01]  /*06b0*/  IMAD.MOV.U32 R5, RZ, RZ, -0x1 ;  /* 0xffffffffff057424 */ /* 0x000fe200078e00ff */
[----:B------:R-:W-:Y:S01]  /*06c0*/  ULDC.64 UR4, c[0x0][0x650] ;  /* 0x0001940000047ab9 */ /* 0x000fe20000000a00 */
[----:B------:R-:W-:Y:S01]  /*06d0*/  IMAD.MOV.U32 R4, RZ, RZ, -0x1 ;  /* 0xffffffffff047424 */ /* 0x000fe200078e00ff */
[----:B------:R-:W-:Y:S01]  /*06e0*/  ISETP.GE.U32.AND P0, PT, R10, UR4, PT ;  /* 0x000000040a007c0c */ /* 0x000fe2000bf06070 */
[----:B------:R-:W-:Y:S01]  /*06f0*/  UMOV UR42, 0xffffffff ;  /* 0xffffffff002a7882 */ /* 0x000fe20000000000 */
[----:B------:R0:W-:Y:S01]  /*0700*/  STL [R1+0x360], R5 ;  /* 0x0003600501007387 */ /* 0x0001e20000100800 */
[----:B------:R-:W-:Y:S02]  /*0710*/  PRMT R0, RZ, 0x7610, R0 ;  /* 0x00007610ff007816 */ /* 0x000fe40000000000 */
[----:B------:R-:W-:Y:S01]  /*0720*/  ISETP.GE.U32.AND.EX P0, PT, R14, UR5, PT, P0 ;  /* 0x000000050e007c0c */ /* 0x000fe2000bf06100 */
[----:B------:R0:W-:-:S12]  /*0730*/  STL [R1+0x35c], R4 ;  /* 0x00035c0401007387 */ /* 0x0001d80000100800 */
[----:B0-----:R-:W-:Y:S05]  /*0740*/  @P0 BRA `(.L_x_4) ;  /* 0x00000004006c0947 */ /* 0x001fea0003800000 */
[----:B------:R-:W-:Y:S01]  /*0750*/  ULDC.64 UR14, c[0x0][0x628] ;  /* 0x00018a00000e7ab9 */ /* 0x000fe20000000a00 */
[----:B------:R-:W0:Y:S01]  /*0760*/  LDC.64 R12, c[0x0][0x620] ;  /* 0x00018800ff0c7b82 */ /* 0x000e220000000a00 */
[----:B------:R-:W-:Y:S01]  /*0770*/  ISETP.NE.U32.AND P0, PT, RZ, UR14, PT ;  /* 0x0000000eff007c0c */ /* 0x000fe2000bf05070 */
[----:B------:R-:W-:Y:S01]  /*0780*/  ULDC UR13, c[0x0][0x630] ;  /* 0x00018c00000d7ab9 */ /* 0x000fe20000000800 */
[----:B------:R-:W-:Y:S02]  /*0790*/  R2UR UR4, R10 ;  /* 0x000000000a0472ca */ /* 0x000fe400000e0000 */
[----:B------:R-:W-:Y:S02]  /*07a0*/  ISETP.NE.AND.EX P0, PT, RZ, UR15, PT, P0 ;  /* 0x0000000fff007c0c */ /* 0x000fe4000bf05300 */
[----:B------:R-:W-:-:S11]  /*07b0*/  R2UR UR5, R14 ;  /* 0x000000000e0572ca */ /* 0x000fd600000e0000 */
[----:B------:R-:W-:Y:S05]  /*07c0*/  @!P0 BRA `(.L_x_5) ;  /* 0x0000000000308947 */ /* 0x000fea0003800000 */
[----:B------:R-:W-:Y:S01]  /*07d0*/  R2UR UR4, R10 ;  /* 0x000000000a0472ca */ /* 0x000fe200000e0000 */
[----:B------:R-:W-:Y:S01]  /*07e0*/  ULDC UR6, c[0x0][0x634] ;  /* 0x00018d0000067ab9 */ /* 0x000fe20000000800 */
[----:B------:R-:W-:-:S11]  /*07f0*/  R2UR UR12, R14 ;  /* 0x000000000e0c72ca */ /* 0x000fd600000e0000 */
[----:B------:R-:W-:-:S04]  /*0800*/  UIADD3 UR6, UP0, UR4, UR6, URZ ;  /* 0x0000000604067290 */ /* 0x000fc8000ff1e03f */
[----:B------:R-:W-:-:S04]  /*0810*/  UIADD3.X UR12, URZ, UR12, URZ, UP0, !UPT ;  /* 0x0000000c3f0c7290 */ /* 0x000fc800087fe43f */
[----:B------:R-:W-:-:S04]  /*0820*/  UIMAD.WIDE.U32 UR4, UR12, UR14, URZ ;  /* 0x0000000e0c0472a5 */ /* 0x000fc8000f8e003f */
[----:B------:R-:W-:Y:S02]  /*0830*/  UIMAD.WIDE.U32 UR8, UP0, UR6, UR15, UR4 ;  /* 0x0000000f060872a5 */ /* 0x000fe4000f800004 */
[----:B------:R-:W-:Y:S02]  /*0840*/  UIMAD.WIDE.U32 UR4, UR6, UR14, URZ ;  /* 0x0000000e060472a5 */ /* 0x000fe4000f8e003f */
[----:B------:R-:W-:Y:S02]  /*0850*/  UIADD3.X UR11, URZ, URZ, URZ, UP0, !UPT ;  /* 0x0000003f3f0b7290 */ /* 0x000fe400087fe43f */
[----:B------:R-:W-:Y:S01]  /*0860*/  UIADD3 URZ, UP0, UR5, UR8, URZ ;  /* 0x00000008053f7290 */ /* 0x000fe2000ff1e03f */
[----:B------:R-:W-:-:S03]  /*0870*/  UMOV UR10, UR9 ;  /* 0x00000009000a7c82 */ /* 0x000fc60008000000 */
[----:B------:R-:W-:-:S12]  /*0880*/  UIMAD.WIDE.U32.X UR4, UR12, UR15, UR10, UP0 ;  /* 0x0000000f0c0472a5 */ /* 0x000fd800080e040a */
.L_x_5:
[----:B------:R-:W-:Y:S01]  /*0890*/  USHF.R.U64 UR42, UR4, UR13, UR5 ;  /* 0x0000000d042a7299 */ /* 0x000fe20008001205 */
[----:B------:R-:W1:Y:S01]  /*08a0*/  LDC R8, c[0x0][0x618] ;  /* 0x00018600ff087b82 */ /* 0x000e620000000800 */
[----:B------:R-:W-:Y:S01]  /*08b0*/  USHF.R.U32.HI UR4, URZ, UR13, UR5 ;  /* 0x0000000d3f047299 */ /* 0x000fe20008011605 */
[----:B------:R-:W-:Y:S01]  /*08c0*/  I2FP.F32.U32 R0, R2 ;  /* 0x0000000200007245 */ /* 0x000fe20000201000 */
[----:B------:R-:W-:Y:S01]  /*08d0*/  IMAD.MOV.U32 R4, RZ, RZ, R10 ;  /* 0x000000ffff047224 */ /* 0x000fe200078e000a */
[----:B------:R-:W-:Y:S01]  /*08e0*/  ULDC UR5, c[0x0][0x150] ;  /* 0x0000540000057ab9 */ /* 0x000fe20000000800 */
[----:B------:R-:W-:Y:S01]  /*08f0*/  IADD3 R7, P0, RZ, -UR42, RZ ;  /* 0x8000002aff077c10 */ /* 0x000fe2000ff1e0ff */
[----:B------:R-:W-:Y:S02]  /*0900*/  IMAD.MOV.U32 R5, RZ, RZ, R14 ;  /* 0x000000ffff057224 */ /* 0x000fe400078e000e */
[----:B------:R-:W-:Y:S01]  /*0910*/  FMUL R0, R0, UR5 ;  /* 0x0000000500007c20 */ /* 0x000fe20008400000 */
[----:B------:R-:W2:Y:S01]  /*0920*/  LDC.64 R20, c[0x0][0x640] ;  /* 0x00019000ff147b82 */ /* 0x000ea20000000a00 */
[----:B------:R-:W-:Y:S01]  /*0930*/  IMAD.X R9, RZ, RZ, ~UR4, P0 ;  /* 0x80000004ff097e24 */ /* 0x000fe200080e06ff */
[----:B------:R-:W-:Y:S01]  /*0940*/  ULDC UR4, c[0x0][0x154] ;  /* 0x0000550000047ab9 */ /* 0x000fe20000000800 */
[----:B0-----:R-:W-:-:S02]  /*0950*/  IMAD.WIDE.U32 R4, R7, R12, R4 ;  /* 0x0000000c07047225 */ /* 0x001fc400078e0004 */
[----:B------:R-:W0:Y:S03]  /*0960*/  F2I.U32.TRUNC.NTZ R0, R0 ;  /* 0x0000000000007305 */ /* 0x000e26000020f000 */
[----:B------:R-:W3:Y:S01]  /*0970*/  LDC R3, c[0x0][0x144] ;  /* 0x00005100ff037b82 */ /* 0x000ee20000000800 */
[----:B------:R-:W-:-:S04]  /*0980*/  IMAD R6, R9, R12, RZ ;  /* 0x0000000c09067224 */ /* 0x000fc800078e02ff */
[----:B------:R-:W-:-:S03]  /*0990*/  IMAD R7, R7, R13, R6 ;  /* 0x0000000d07077224 */ /* 0x000fc600078e0206 */
[----:B------:R-:W4:Y:S01]  /*09a0*/  LDC R10, c[0x0][0x608] ;  /* 0x00018200ff0a7b82 */ /* 0x000f220000000800 */
[----:B------:R-:W-:Y:S02]  /*09b0*/  IMAD.IADD R5, R5, 0x1, R7 ;  /* 0x0000000105057824 */ /* 0x000fe400078e0207 */
[----:B------:R-:W-:Y:S02]  /*09c0*/  IMAD.MOV.U32 R7, RZ, RZ, -0x1 ;  /* 0xffffffffff077424 */ /* 0x000fe400078e00ff */
[----:B0-----:R-:W-:Y:S01]  /*09d0*/  IMAD.MOV R6, RZ, RZ, -R0 ;  /* 0x000000ffff067224 */ /* 0x001fe200078e0a00 */
[----:B-1----:R-:W-:Y:S02]  /*09e0*/  SHF.R.U64 R14, R4, R8, R5 ;  /* 0x00000008040e7219 */ /* 0x002fe40000001205 */
[----:B------:R-:W0:Y:S01]  /*09f0*/  LDC R18, c[0x0][0x658] ;  /* 0x00019600ff127b82 */ /* 0x000e220000000800 */
[----:B------:R-:W-:Y:S02]  /*0a00*/  I2FP.F32.U32 R4, R11 ;  /* 0x0000000b00047245 */ /* 0x000fe40000201000 */
[----:B--2---:R-:W-:-:S02]  /*0a10*/  ISETP.NE.U32.AND P0, PT, R20, RZ, PT ;  /* 0x000000ff1400720c */ /* 0x004fc40003f05070 */
[----:B------:R-:W-:Y:S01]  /*0a20*/  SHF.R.U32.HI R5, RZ, R8, R5 ;  /* 0x00000008ff057219 */ /* 0x000fe20000011605 */
[----:B------:R-:W-:Y:S01]  /*0a30*/  FMUL R4, R4, UR4 ;  /* 0x0000000404047c20 */ /* 0x000fe20008400000 */
[----:B------:R-:W-:Y:S01]  /*0a40*/  ISETP.NE.AND.EX P0, PT, R21, RZ, PT, P0 ;  /* 0x000000ff1500720c */ /* 0x000fe20003f05300 */
[----:B------:R-:W1:Y:S01]  /*0a50*/  LDC R12, c[0x0][0x148] ;  /* 0x00005200ff0c7b82 */ /* 0x000e620000000800 */
[----:B---3--:R-:W-:-:S07]  /*0a60*/  IMAD R0, R3, R6, R2 ;  /* 0x0000000603007224 */ /* 0x008fce00078e0202 */
[----:B------:R-:W2:Y:S01]  /*0a70*/  LDC R16, c[0x0][0x600] ;  /* 0x00018000ff107b82 */ /* 0x000ea20000000800 */
[-CC-:B----4-:R-:W-:Y:S02]  /*0a80*/  SHF.R.U64 R22, R14, R10.reuse, R5.reuse ;  /* 0x0000000a0e167219 */ /* 0x190fe40000001205 */
[----:B------:R-:W-:Y:S01]  /*0a90*/  SHF.R.U32.HI R3, RZ, R10, R5 ;  /* 0x0000000aff037219 */ /* 0x000fe20000011605 */
[----:B------:R-:W-:Y:S01]  /*0aa0*/  IMAD.MOV.U32 R5, RZ, RZ, 0x1 ;  /* 0x00000001ff057424 */ /* 0x000fe200078e00ff */
[----:B------:R3:W4:Y:S03]  /*0ab0*/  F2I.U32.TRUNC.NTZ R10, R4 ;  /* 0x00000004000a7305 */ /* 0x000726000020f000 */
[----:B------:R-:W1:Y:S01]  /*0ac0*/  LDC R15, c[0x0][0x648] ;  /* 0x00019200ff0f7b82 */ /* 0x000e620000000800 */
[-C--:B0-----:R-:W-:Y:S02]  /*0ad0*/  SHF.L.U32 R2, R7, R18.reuse, RZ ;  /* 0x0000001207027219 */ /* 0x081fe400000006ff */
[----:B------:R-:W-:-:S02]  /*0ae0*/  SHF.R.U64 R24, R22, R18, R3 ;  /* 0x0000001216187219 */ /* 0x000fc40000001203 */
[----:B------:R-:W-:Y:S02]  /*0af0*/  LOP3.LUT R9, RZ, R2, RZ, 0x33, !PT ;  /* 0x00000002ff097212 */ /* 0x000fe400078e33ff */
[-C--:B------:R-:W-:Y:S01]  /*0b00*/  SHF.R.U32.HI R3, RZ, R18.reuse, R3 ;  /* 0x00000012ff037219 */ /* 0x080fe20000011603 */
[----:B------:R-:W0:Y:S01]  /*0b10*/  LDC R17, c[0x0][0x638] ;  /* 0x00018e00ff117b82 */ /* 0x000e220000000800 */
[----:B------:R-:W-:Y:S01]  /*0b20*/  SHF.L.U32 R8, R5, R18, RZ ;  /* 0x0000001205087219 */ /* 0x000fe200000006ff */
[----:B------:R-:W-:-:S06]  /*0b30*/  IMAD.MOV.U32 R2, RZ, RZ, R24 ;  /* 0x000000ffff027224 */ /* 0x000fcc00078e0018 */
[----:B------:R-:W0:Y:S01]  /*0b40*/  LDC R19, c[0x0][0x610] ;  /* 0x00018400ff137b82 */ /* 0x000e220000000800 */
[----:B---34-:R-:W-:Y:S05]  /*0b50*/  @!P0 BRA `(.L_x_6) ;  /* 0x0000000000288947 */ /* 0x018fea0003800000 */
[----:B------:R-:W3:Y:S02]  /*0b60*/  LDC R7, c[0x0][0x64c] ;  /* 0x00019300ff077b82 */ /* 0x000ee40000000800 */
[----:B---3--:R-:W-:-:S05]  /*0b70*/  IADD3 R7, P0, R24, R7, RZ ;  /* 0x0000000718077210 */ /* 0x008fca0007f1e0ff */
[----:B------:R-:W-:-:S04]  /*0b80*/  IMAD.X R13, RZ, RZ, R3, P0 ;  /* 0x000000ffff0d7224 */ /* 0x000fc800000e0603 */
[----:B------:R-:W-:-:S04]  /*0b90*/  IMAD.WIDE.U32 R2, R13, R20, RZ ;  /* 0x000000140d027225 */ /* 0x000fc800078e00ff */
[----:B------:R-:W-:-:S04]  /*0ba0*/  IMAD.WIDE.U32 R4, P0, R7, R21, R2 ;  /* 0x0000001507047225 */ /* 0x000fc80007800002 */
[----:B------:R-:W-:-:S04]  /*0bb0*/  IMAD.WIDE.U32 R2, R7, R20, RZ ;  /* 0x0000001407027225 */ /* 0x000fc800078e00ff */
[----:B------:R-:W-:Y:S01]  /*0bc0*/  IMAD.X R7, RZ, RZ, RZ, P0 ;  /* 0x000000ffff077224 */ /* 0x000fe200000e06ff */
[----:B------:R-:W-:Y:S01]  /*0bd0*/  IADD3 RZ, P0, R3, R4, RZ ;  /* 0x0000000403ff7210 */ /* 0x000fe20007f1e0ff */
[----:B------:R-:W-:-:S04]  /*0be0*/  IMAD.MOV.U32 R6, RZ, RZ, R5 ;  /* 0x000000ffff067224 */ /* 0x000fc800078e0005 */
[----:B------:R-:W-:-:S08]  /*0bf0*/  IMAD.WIDE.U32.X R2, R13, R21, R6, P0 ;  /* 0x000000150d027225 */ /* 0x000fd000000e0406 */
.L_x_6:
[----:B-1----:R-:W-:Y:S01]  /*0c00*/  SHF.R.U64 R2, R2, R15, R3 ;  /* 0x0000000f02027219 */ /* 0x002fe20000001203 */
[----:B--2---:R-:W-:Y:S01]  /*0c10*/  VIADD R3, R16, 0xffffffff ;  /* 0xffffffff10037836 */ /* 0x004fe20000000000 */
[----:B------:R-:W-:Y:S01]  /*0c20*/  LOP3.LUT R9, R22, R9, RZ, 0xc0, !PT ;  /* 0x0000000916097212 */ /* 0x000fe200078ec0ff */
[----:B------:R-:W-:Y:S02]  /*0c30*/  IMAD.MOV R10, RZ, RZ, -R10 ;  /* 0x000000ffff0a7224 */ /* 0x000fe400078e0a0a */
[----:B------:R-:W-:Y:S01]  /*0c40*/  IMAD.MOV R4, RZ, RZ, -R2 ;  /* 0x000000ffff047224 */ /* 0x000fe200078e0a02 */
[----:B------:R-:W-:Y:S01]  /*0c50*/  LOP3.LUT R14, R14, R3, RZ, 0xc0, !PT ;  /* 0x000000030e0e7212 */ /* 0x000fe200078ec0ff */
[----:B------:R-:W-:Y:S02]  /*0c60*/  @P4 IMAD R0, R12, R10, R11 ;  /* 0x0000000a0c004224 */ /* 0x000fe400078e020b */
[----:B------:R-:W-:Y:S02]  /*0c70*/  IMAD R9, R8, R2, R9 ;  /* 0x0000000208097224 */ /* 0x000fe400078e0209 */
[----:B0-----:R-:W-:-:S02]  /*0c80*/  IMAD R3, R4, R17, R24 ;  /* 0x0000001104037224 */ /* 0x001fc400078e0218 */
[----:B------:R-:W-:Y:S02]  /*0c90*/  IMAD R2, R9, R19, R0 ;  /* 0x0000001309027224 */ /* 0x000fe400078e0200 */
[----:B------:R-:W-:Y:S02]  /*0ca0*/  IMAD R3, R3, R16, R14 ;  /* 0x0000001003037224 */ /* 0x000fe400078e020e */
[----:B------:R-:W-:-:S03]  /*0cb0*/  IMAD.MOV.U32 R0, RZ, RZ, 0x1 ;  /* 0x00000001ff007424 */ /* 0x000fc600078e00ff */
[----:B------:R-:W-:Y:S02]  /*0cc0*/  SEL R4, R3, R2, !P4 ;  /* 0x0000000203047207 */ /* 0x000fe40006000000 */
[----:B------:R-:W-:-:S03]  /*0cd0*/  SEL R2, R2, R3, !P4 ;  /* 0x0000000302027207 */ /* 0x000fc60006000000 */
[----:B------:R0:W-:Y:S04]  /*0ce0*/  STL [R1+0x35c], R4 ;  /* 0x00035c0401007387 */ /* 0x0001e80000100800 */
[----:B------:R0:W-:Y:S02]  /*0cf0*/  STL [R1+0x360], R2 ;  /* 0x0003600201007387 */ /* 0x0001e40000100800 */
.L_x_4:
[----:B------:R-:W-:-:S08]  /*0d00*/  NOP ;  /* 0x0000000000007918 */ /* 0x000fd00000000000 */
[----:B------:R-:W1:Y:S02]  /*0d10*/  USETMAXREG.TRY_ALLOC.CTAPOOL UP0, 0xf0 ;  /* 0x000000f0000079c8 */ /* 0x000e640008000600 */
[----:B-1----:R-:W-:-:S13]  /*0d20*/  PLOP3.LUT P0, PT, PT, PT, UP0, 0x80, 0x0 ;  /* 0x000000000000781c */ /* 0x002fda0003f0f008 */
[----:B------:R-:W-:Y:S05]  /*0d30*/  @!P0 BRA `(.L_x_4) ;  /* 0xfffffffc00f08947 */ /* 0x000fea000383ffff */
[----:B------:R-:W-:Y:S01]  /*0d40*/  ULDC.64 UR4, c[0x0][0x598] ;  /* 0x0001660000047ab9 */ /* 0x000fe20000000a00 */
[----:B------:R-:W-:Y:S01]  /*0d50*/  ULDC.64 UR48, c[0x0][0x208] ;  /* 0x0000820000307ab9 */ /* 0x000fe20000000a00 */
[----:B------:R-:W-:-:S04]  /*0d60*/  ISETP.NE.U32.AND P0, PT, RZ, UR4, PT ;  /* 0x00000004ff007c0c */ /* 0x000fc8000bf05070 */
[----:B------:R-:W-:-:S13]  /*0d70*/  ISETP.NE.AND.EX P0, PT, RZ, UR5, PT, P0 ;  /* 0x00000005ff007c0c */ /* 0x000fda000bf05300 */
[----:B------:R-:W-:Y:S05]  /*0d80*/  @!P0 BRA `(.L_x_7) ;  /* 0x0000000000208947 */ /* 0x000fea0003800000 */
[----:B0-----:R-:W0:Y:S02]  /*0d90*/  LDC.64 R2, c[0x0][0x598] ;  /* 0x00016600ff027b82 */ /* 0x001e240000000a00 */
[----:B0-----:R-:W2:Y:S02]  /*0da0*/  LDG.E.64 R2, desc[UR48][R2.64] ;  /* 0x0000003002027981 */ /* 0x001ea4000c1e1b00 */
[----:B--2---:R-:W-:-:S04]  /*0db0*/  ISETP.NE.U32.AND P0, PT, R2, RZ, PT ;  /* 0x000000ff0200720c */ /* 0x004fc80003f05070 */
[----:B------:R-:W-:-:S13]  /*0dc0*/  ISETP.NE.AND.EX P0, PT, R3, RZ, PT, P0 ;  /* 0x000000ff0300720c */ /* 0x000fda0003f05300 */
[----:B------:R-:W-:Y:S05]  /*0dd0*/  @!P0 BRA `(.L_x_7) ;  /* 0x00000000000c8947 */ /* 0x000fea0003800000 */
[----:B------:R-:W2:Y:S02]  /*0de0*/  LD.E R2, desc[UR48][R2.64] ;  /* 0x0000003002027980 */ /* 0x000ea4000c101900 */
[----:B--2---:R-:W-:Y:S01]  /*0df0*/  R2UR UR41, R2 ;  /* 0x00000000022972ca */ /* 0x004fe200000e0000 */
[----:B------:R-:W-:-:S14]  /*0e00*/  BRA `(.L_x_8) ;  /* 0x0000000000247947 */ /* 0x000fdc0003800000 */
.L_x_7:
[----:B------:R-:W-:Y:S02]  /*0e10*/  ULDC.64 UR4, c[0x0][0x588] ;  /* 0x0001620000047ab9 */ /* 0x000fe40000000a00 */
[----:B------:R-:W-:-:S04]  /*0e20*/  ISETP.NE.U32.AND P0, PT, RZ, UR4, PT ;  /* 0x00000004ff007c0c */ /* 0x000fc8000bf05070 */
[----:B------:R-:W-:-:S13]  /*0e30*/  ISETP.NE.AND.EX P0, PT, RZ, UR5, PT, P0 ;  /* 0x00000005ff007c0c */ /* 0x000fda000bf05300 */
[----:B------:R-:W-:Y:S05]  /*0e40*/  @!P0 BRA `(.L_x_9) ;  /* 0x0000000000108947 */ /* 0x000fea0003800000 */
[----:B0-----:R-:W0:Y:S02]  /*0e50*/  LDC.64 R2, c[0x0][0x588] ;  /* 0x00016200ff027b82 */ /* 0x001e240000000a00 */
[----:B0-----:R-:W2:Y:S02]  /*0e60*/  LDG.E R2, desc[UR48][R2.64] ;  /* 0x0000003002027981 */ /* 0x001ea4000c1e1900 */
[----:B--2---:R-:W-:Y:S01]  /*0e70*/  R2UR UR41, R2 ;  /* 0x00000000022972ca */ /* 0x004fe200000e0000 */
[----:B------:R-:W-:-:S14]  /*0e80*/  BRA `(.L_x_8) ;  /* 0x0000000000047947 */ /* 0x000fdc0003800000 */
.L_x_9:
[----:B------:R-:W-:-:S05]  /*0e90*/  ULDC UR41, c[0x0][0x580] ;  /* 0x0001600000297ab9 */ /* 0x000fca0000000800 */
.L_x_8:
[----:B------:R-:W-:Y:S02]  /*0ea0*/  ULDC.64 UR4, c[0x0][0x5a0] ;  /* 0x0001680000047ab9 */ /* 0x000fe40000000a00 */
        /* <DEDUP_REMOVED lines=11> */
.L_x_10:
        /* <DEDUP_REMOVED lines=8> */
.L_x_12:
[----:B------:R-:W-:-:S05]  /*0fe0*/  ULDC UR40, c[0x0][0x584] ;  /* 0x0001610000287ab9 */ /* 0x000fca0000000800 */
.L_x_11:
[----:B------:R-:W-:-:S13]  /*0ff0*/  LOP3.LUT P0, RZ, R0, 0xff, RZ, 0xc0, !PT ;  /* 0x000000ff00ff7812 */ /* 0x000fda000780c0ff */
[----:B------:R-:W-:Y:S05]  /*1000*/  @!P0 EXIT ;  /* 0x000000000000894d */ /* 0x000fea0003800000 */
[----:B------:R-:W-:Y:S01]  /*1010*/  ULDC UR4, c[0x0][0x28c] ;  /* 0x0000a30000047ab9 */ /* 0x000fe20000000800 */
[----:B------:R-:W-:Y:S02]  /*1020*/  ULOP3.LUT UR8, UR7, 0x1, URZ, 0xfc, !UPT ;  /* 0x0000000107087892 */ /* 0x000fe4000f8efc3f */
[----:B------:R-:W-:-:S04]  /*1030*/  UIADD3 UR4, UR4, 0x3f, URZ ;  /* 0x0000003f04047890 */ /* 0x000fc8000fffe03f */
[----:B------:R-:W-:-:S04]  /*1040*/  USHF.R.S32.HI UR5, URZ, 0x1f, UR4 ;  /* 0x0000001f3f057899 */ /* 0x000fc80008011404 */
[----:B------:R-:W-:-:S03]  /*1050*/  ULEA.HI UR5, UR5, UR4, URZ, 0x6 ;  /* 0x0000000405057291 */ /* 0x000fc6000f8f303f */
[----:B------:R-:W-:Y:S01]  /*1060*/  UMOV UR4, URZ ;  /* 0x0000003f00047c82 */ /* 0x000fe20008000000 */
[----:B------:R-:W-:-:S03]  /*1070*/  USHF.R.S32.HI UR11, URZ, 0x6, UR5 ;  /* 0x000000063f0b7899 */ /* 0x000fc60008011405 */
[----:B------:R-:W-:-:S09]  /*1080*/  UMOV UR5, URZ ;  /* 0x0000003f00057c82 */ /* 0x000fd20008000000 */
.L_x_485:
[----:B------:R-:W-:Y:S01]  /*1090*/  STL [R1+0x350], RZ ;  /* 0x000350ff01007387 */ /* 0x000fe20000100800 */
[----:B-1----:R-:W1:Y:S01]  /*10a0*/  S2UR UR16, SR_CgaCtaId ;  /* 0x00000000001079c3 */ /* 0x002e620000008800 */
[----:B------:R-:W-:Y:S01]  /*10b0*/  UMOV UR15, 0x400 ;  /* 0x00000400000f7882 */ /* 0x000fe20000000000 */
[----:B------:R-:W-:Y:S01]  /*10c0*/  UMOV UR6, URZ ;  /* 0x0000003f00067c82 */ /* 0x000fe20008000000 */
[----:B------:R-:W-:Y:S01]  /*10d0*/  STL [R1+0x34c], RZ ;  /* 0x00034cff01007387 */ /* 0x000fe20000100800 */
[----:B------:R-:W-:Y:S01]  /*10e0*/  UMOV UR12, URZ ;  /* 0x0000003f000c7c82 */ /* 0x000fe20008000000 */
[----:B------:R-:W-:Y:S01]  /*10f0*/  UMOV UR13, URZ ;  /* 0x0000003f000d7c82 */ /* 0x000fe20008000000 */
[----:B------:R-:W-:Y:S01]  /*1100*/  UMOV UR46, UR5 ;  /* 0x00000005002e7c82 */ /* 0x000fe20008000000 */
[----:B------:R-:W-:Y:S01]  /*1110*/  STL [R1+0x348], RZ ;  /* 0x000348ff01007387 */ /* 0x000fe20000100800 */
[----:B0-2---:R-:W0:Y:S01]  /*1120*/  LDC R2, c[0x0][0x28c] ;  /* 0x0000a300ff027b82 */ /* 0x005e220000000800 */
[----:B------:R-:W-:-:S02]  /*1130*/  CS2R R236, SRZ ;  /* 0x0000000000ec7805 */ /* 0x000fc4000001ff00 */
[----:B------:R-:W-:Y:S01]  /*1140*/  CS2R R234, SRZ ;  /* 0x0000000000ea7805 */ /* 0x000fe2000001ff00 */
[----:B------:R-:W-:Y:S01]  /*1150*/  STL [R1+0x344], RZ ;  /* 0x000344ff01007387 */ /* 0x000fe20000100800 */
[----:B------:R-:W-:Y:S02]  /*1160*/  CS2R R232, SRZ ;  /* 0x0000000000e87805 */ /* 0x000fe4000001ff00 */
[----:B------:R-:W-:Y:S02]  /*1170*/  CS2R R22, SRZ ;  /* 0x0000000000167805 */ /* 0x000fe4000001ff00 */
[----:B------:R-:W-:Y:S01]  /*1180*/  CS2R R20, SRZ ;  /* 0x0000000000147805 */ /* 0x000fe2000001ff00 */
[----:B------:R-:W-:Y:S01]  /*1190*/  STL [R1+0x340], RZ ;  /* 0x000340ff01007387 */ /* 0x000fe20000100800 */
[----:B------:R-:W-:Y:S02]  /*11a0*/  CS2R R18, SRZ ;  /* 0x0000000000127805 */ /* 0x000fe4000001ff00 */
[----:B------:R-:W-:-:S02]  /*11b0*/  CS2R R16, SRZ ;  /* 0x0000000000107805 */ /* 0x000fc4000001ff00 */
[----:B------:R-:W-:Y:S01]  /*11c0*/  CS2R R14, SRZ ;  /* 0x00000000000e7805 */ /* 0x000fe2000001ff00 */
[----:B------:R-:W-:Y:S01]  /*11d0*/  STL [R1+0x33c], RZ ;  /* 0x00033cff01007387 */ /* 0x000fe20000100800 */
[----:B------:R-:W-:Y:S02]  /*11e0*/  CS2R R4, SRZ ;  /* 0x0000000000047805 */ /* 0x000fe4000001ff00 */
[----:B------:R-:W-:Y:S02]  /*11f0*/  CS2R R6, SRZ ;  /* 0x0000000000067805 */ /* 0x000fe4000001ff00 */
[----:B------:R-:W-:Y:S01]  /*1200*/  CS2R R8, SRZ ;  /* 0x0000000000087805 */ /* 0x000fe2000001ff00 */
[----:B------:R-:W-:Y:S01]  /*1210*/  STL [R1+0x338], RZ ;  /* 0x000338ff01007387 */ /* 0x000fe20000100800 */
[----:B------:R-:W-:Y:S01]  /*1220*/  CS2R R10, SRZ ;  /* 0x00000000000a7805 */ /* 0x000fe2000001ff00 */
[----:B------:R-:W-:Y:S01]  /*1230*/  IMAD.U32 R12, RZ, RZ, UR4 ;  /* 0x00000004ff0c7e24 */ /* 0x000fe2000f8e00ff */
[----:B------:R-:W-:Y:S01]  /*1240*/  CS2R R216, SRZ ;  /* 0x0000000000d87805 */ /* 0x000fe2000001ff00 */
[----:B------:R-:W-:Y:S01]  /*1250*/  STL [R1+0x334], RZ ;  /* 0x000334ff01007387 */ /* 0x000fe20000100800 */
[----:B------:R-:W-:-:S02]  /*1260*/  CS2R R218, SRZ ;  /* 0x0000000000da7805 */ /* 0x000fc4000001ff00 */
[----:B------:R-:W-:Y:S02]  /*1270*/  CS2R R220, SRZ ;  /* 0x0000000000dc7805 */ /* 0x000fe4000001ff00 */
[----:B------:R-:W-:Y:S01]  /*1280*/  CS2R R222, SRZ ;  /* 0x0000000000de7805 */ /* 0x000fe2000001ff00 */
[----:B------:R-:W-:Y:S01]  /*1290*/  STL [R1+0x330], RZ ;  /* 0x000330ff01007387 */ /* 0x000fe20000100800 */
[----:B0-----:R-:W-:Y:S02]  /*12a0*/  ISETP.GE.AND P0, PT, R2, 0x1, PT ;  /* 0x000000010200780c */ /* 0x001fe40003f06270 */
[----:B------:R-:W-:Y:S02]  /*12b0*/  CS2R R2, SRZ ;  /* 0x0000000000027805 */ /* 0x000fe4000001ff00 */
[----:B------:R-:W-:Y:S01]  /*12c0*/  CS2R R224, SRZ ;  /* 0x0000000000e07805 */ /* 0x000fe2000001ff00 */
[----:B------:R-:W-:Y:S01]  /*12d0*/  STL [R1+0x32c], RZ ;  /* 0x00032cff01007387 */ /* 0x000fe20000100800 */
[----:B------:R-:W-:-:S02]  /*12e0*/  CS2R R226, SRZ ;  /* 0x0000000000e27805 */ /* 0x000fc4000001ff00 */
[----:B------:R-:W-:Y:S02]  /*12f0*/  CS2R R228, SRZ ;  /* 0x0000000000e47805 */ /* 0x000fe4000001ff00 */
[----:B------:R-:W-:Y:S01]  /*1300*/  CS2R R230, SRZ ;  /* 0x0000000000e67805 */ /* 0x000fe2000001ff00 */
[----:B------:R-:W-:Y:S01]  /*1310*/  STL [R1+0x328], RZ ;  /* 0x000328ff01007387 */ /* 0x000fe20000100800 */
[----:B------:R-:W-:Y:S02]  /*1320*/  CS2R R200, SRZ ;  /* 0x0000000000c87805 */ /* 0x000fe4000001ff00 */
        /* <DEDUP_REMOVED lines=126> */
[----:B------:R-:W-:Y:S04]  /*1b10*/  STL [R1+0x2a8], RZ ;  /* 0x0002a8ff01007387 */ /* 0x000fe80000100800 */
        /* <DEDUP_REMOVED lines=82> */
[----:B------:R-:W-:Y:S01]  /*2040*/  STL [R1+0x15c], RZ ;  /* 0x00015cff01007387 */ /* 0x000fe20000100800 */
[----:B------:R-:W0:Y:S03]  /*2050*/  S2R R0, SR_TID.X ;  /* 0x0000000000007919 */ /* 0x000e260000002100 */
        /* <DEDUP_REMOVED lines=8> */
[----:B0-----:R-:W-:-:S03]  /*20e0*/  LOP3.LUT R0, R0, 0x80, RZ, 0xc0, !PT ;  /* 0x0000008000007812 */ /* 0x001fc600078ec0ff */
[----:B------:R-:W-:Y:S01]  /*20f0*/  STL [R1+0x138], RZ ;  /* 0x000138ff01007387 */ /* 0x000fe20000100800 */
[----:B------:R-:W-:-:S03]  /*2100*/  SHF.R.U32.HI R0, RZ, 0x7, R0 ;  /* 0x00000007ff007819 */ /* 0x000fc60000011600 */
        /* <DEDUP_REMOVED lines=33> */
[----:B------:R-:W0:Y:S04]  /*2320*/  SHFL.IDX PT, R0, R0, RZ, 0x1f ;  /* 0x00001fff00007589 */ /* 0x000e2800000e0000 */
[----:B------:R2:W-:Y:S04]  /*2330*/  STL [R1+0xb0], RZ ;  /* 0x0000b0ff01007387 */ /* 0x0005e80000100800 */
[----:B------:R2:W-:Y:S04]  /*2340*/  STL [R1+0xac], RZ ;  /* 0x0000acff01007387 */ /* 0x0005e80000100800 */
[----:B------:R2:W-:Y:S04]  /*2350*/  STL [R1+0xa8], RZ ;  /* 0x0000a8ff01007387 */ /* 0x0005e80000100800 */
[----:B------:R2:W-:Y:S04]  /*2360*/  STL [R1+0xa4], RZ ;  /* 0x0000a4ff01007387 */ /* 0x0005e80000100800 */
[----:B------:R2:W-:Y:S04]  /*2370*/  STL [R1+0xa0], RZ ;  /* 0x0000a0ff01007387 */ /* 0x0005e80000100800 */
[----:B------:R2:W-:Y:S01]  /*2380*/  STL [R1+0x9c], RZ ;  /* 0x00009cff01007387 */ /* 0x0005e20000100800 */
[----:B0-----:R-:W-:Y:S01]  /*2390*/  R2UR UR10, R0 ;  /* 0x00000000000a72ca */ /* 0x001fe200000e0000 */
[----:B------:R-:W-:-:S02]  /*23a0*/  IMAD.MOV.U32 R0, RZ, RZ, RZ ;  /* 0x000000ffff007224 */ /* 0x000fc400078e00ff */
[----:B------:R2:W-:Y:S04]  /*23b0*/  STL [R1+0x98], RZ ;  /* 0x000098ff01007387 */ /* 0x0005e80000100800 */
[----:B------:R2:W-:Y:S04]  /*23c0*/  STL [R1+0x94], RZ ;  /* 0x000094ff01007387 */ /* 0x0005e80000100800 */
[----:B------:R2:W-:Y:S02]  /*23d0*/  STL [R1+0x90], RZ ;  /* 0x000090ff01007387 */ /* 0x0005e40000100800 */
[----:B------:R-:W-:-:S02]  /*23e0*/  ULEA.HI UR9, UR10, UR10, URZ, 0x1 ;  /* 0x0000000a0a097291 */ /* 0x000fc4000f8f083f */
[----:B------:R2:W-:Y:S02]  /*23f0*/  STL [R1+0x8c], RZ ;  /* 0x00008cff01007387 */ /* 0x0005e40000100800 */
[----:B------:R-:W-:Y:S02]  /*2400*/  ULOP3.LUT UR14, UR9, 0xffffe, URZ, 0xc0, !UPT ;  /* 0x000ffffe090e7892 */ /* 0x000fe4000f8ec03f */
[----:B------:R2:W-:Y:S01]  /*2410*/  STL [R1+0x88], RZ ;  /* 0x000088ff01007387 */ /* 0x0005e20000100800 */
[----:B-1----:R-:W-:Y:S02]  /*2420*/  ULEA UR9, UR16, UR15, 0x18 ;  /* 0x0000000f10097291 */ /* 0x002fe4000f8ec03f */
[----:B------:R-:W-:Y:S01]  /*2430*/  UIADD3 UR14, UR10, -UR14, URZ ;  /* 0x8000000e0a0e7290 */ /* 0x000fe2000fffe03f */
[----:B------:R2:W-:Y:S03]  /*2440*/  STL [R1+0x84], RZ ;  /* 0x000084ff01007387 */ /* 0x0005e60000100800 */
[----:B------:R-:W-:Y:S01]  /*2450*/  ULEA UR14, UR14, UR9, 0xc ;  /* 0x000000090e0e7291 */ /* 0x000fe2000f8e603f */
[----:B------:R2:W-:Y:S03]  /*2460*/  STL [R1+0x80], RZ ;  /* 0x000080ff01007387 */ /* 0x0005e60000100800 */
[----:B------:R-:W-:Y:S01]  /*2470*/  UIADD3 UR14, UR14, 0x180, URZ ;  /* 0x000001800e0e7890 */ /* 0x000fe2000fffe03f */
[----:B------:R2:W-:Y:S03]  /*2480*/  STL [R1+0x7c], RZ ;  /* 0x00007cff01007387 */ /* 0x0005e60000100800 */
[----:B------:R-:W-:Y:S01]  /*2490*/  USHF.R.U32.HI UR10, URZ, 0x4, UR14 ;  /* 0x000000043f0a7899 */ /* 0x000fe2000801160e */
[----:B------:R2:W-:Y:S03]  /*24a0*/  STL [R1+0x78], RZ ;  /* 0x000078ff01007387 */ /* 0x0005e60000100800 */
[----:B------:R-:W-:Y:S01]  /*24b0*/  ULOP3.LUT UR10, UR10, 0x3fff, URZ, 0xc0, !UPT ;  /* 0x00003fff0a0a7892 */ /* 0x000fe2000f8ec03f */
[----:B------:R2:W-:Y:S04]  /*24c0*/  STL [R1+0x74], RZ ;  /* 0x000074ff01007387 */ /* 0x0005e80000100800 */
        /* <DEDUP_REMOVED lines=13> */
[----:B------:R2:W-:Y:S04]  /*25a0*/  STL [R1], RZ ;  /* 0x000000ff01007387 */ /* 0x0005e80000100800 */
        /* <DEDUP_REMOVED lines=14> */
[----:B------:R2:W-:Y:S01]  /*2690*/  STL [R1+0x3c], RZ ;  /* 0x00003cff01007387 */ /* 0x0005e20000100800 */
[----:B------:R-:W-:Y:S05]  /*26a0*/  @!P0 BRA `(.L_x_13) ;  /* 0x0000003400f08947 */ /* 0x000fea0003800000 */
[----:B------:R-:W-:-:S06]  /*26b0*/  UISETP.NE.AND UP0, UPT, UR8, 0x3, UPT ;  /* 0x000000030800788c */ /* 0x000fcc000bf05270 */
[----:B------:R-:W-:-:S13]  /*26c0*/  PLOP3.LUT P1, PT, PT, PT, UP0, 0x80, 0x0 ;  /* 0x000000000000781c */ /* 0x000fda0003f2f008 */
[----:B------:R-:W-:Y:S05]  /*26d0*/  @!P1 BRA `(.L_x_14) ;  /* 0x0000000000049947 */ /* 0x000fea0003800000 */
[----:B------:R-:W-:Y:S01]  /*26e0*/  BPT.TRAP 0x1 ;  /* 0x000000040000795c */ /* 0x000fe20000300000 */
.L_x_14:
[----:B------:R-:W-:Y:S01]  /*26f0*/  ULEA UR12, UR5, UR9, 0x3 ;  /* 0x00000009050c7291 */ /* 0x000fe2000f8e183f */
[----:B------:R-:W-:-:S05]  /*2700*/  IMAD.U32 R0, RZ, RZ, UR4 ;  /* 0x00000004ff007e24 */ /* 0x000fca000f8e00ff */
[----:B------:R-:W-:-:S04]  /*2710*/  SHF.L.U32 R0, R0, 0x1f, RZ ;  /* 0x0000001f00007819 */ /* 0x000fc800000006ff */
[----:B------:R0:W1:Y:S01]  /*2720*/  SYNCS.PHASECHK.TRANS64.TRYWAIT P0, [UR12], R0 ;  /* 0x00000000ff0075a7 */ /* 0x000062000800014c */
[----:B------:R-:W-:Y:S05]  /*2730*/  @!P1 BRA `(.L_x_15) ;  /* 0x0000000000049947 */ /* 0x000fea0003800000 */
[----:B------:R-:W-:Y:S01]  /*2740*/  BPT.TRAP 0x1 ;  /* 0x000000040000795c */ /* 0x000fe20000300000 */
.L_x_15:
[----:B------:R3:W-:Y:S01]  /*2750*/  STL [R1+0x350], RZ ;  /* 0x000350ff01007387 */ /* 0x0007e20000100800 */
[----:B------:R-:W-:Y:S01]  /*2760*/  UMOV UR6, 0x2 ;  /* 0x0000000200067882 */ /* 0x000fe20000000000 */
[----:B-1----:R-:W-:Y:S05]  /*2770*/  @P0 BRA `(.L_x_16) ;  /* 0x0000000000080947 */ /* 0x002fea0003800000 */
[----:B------:R-:W1:Y:S02]  /*2780*/  SYNCS.PHASECHK.TRANS64.TRYWAIT P0, [UR12], R0 ;  /* 0x00000000ff0075a7 */ /* 0x000e64000800014c */
[----:B-1----:R-:W-:Y:S05]  /*2790*/  @!P0 BRA `(.L_x_17) ;  /* 0x000001cc00948947 */ /* 0x002fea0003800000 */
.L_x_16:
[----:B------:R-:W-:Y:S01]  /*27a0*/  UIADD3 UR12, UR9, 0x1c180, URZ ;  /* 0x0001c180090c7890 */ /* 0x000fe2000fffe03f */
[----:B------:R-:W-:Y:S01]  /*27b0*/  WARPGROUP.ARRIVE ;  /* 0x00000000000079c5 */ /* 0x000fe20000000000 */
[----:B------:R-:W-:Y:S01]  /*27c0*/  ULOP3.LUT UR43, UR10, 0x10000, URZ, 0xfc, !UPT ;  /* 0x000100000a2b7892 */ /* 0x000fe2000f8efc3f */
[----:B------:R-:W-:Y:S01]  /*27d0*/  STL [R1+0x34c], RZ ;  /* 0x00034cff01007387 */ /* 0x000fe20000100800 */
[----:B------:R-:W-:Y:S02]  /*27e0*/  USHF.R.U32.HI UR12, URZ, 0x4, UR12 ;  /* 0x000000043f0c7899 */ /* 0x000fe4000801160c */
[----:B------:R-:W-:Y:S01]  /*27f0*/  ULEA UR43, UR5, UR43, 0xa ;  /* 0x0000002b052b7291 */ /* 0x000fe2000f8e503f */
[----:B------:R-:W-:Y:S01]  /*2800*/  STL [R1+0x348], RZ ;  /* 0x000348ff01007387 */ /* 0x000fe20000100800 */
[----:B------:R-:W-:Y:S01]  /*2810*/  ULOP3.LUT UR12, UR12, 0x3fff, URZ, 0xc0, !UPT ;  /* 0x00003fff0c0c7892 */ /* 0x000fe2000f8ec03f */
[----:B------:R-:W-:Y:S01]  /*2820*/  UMOV UR13, 0x80000020 ;  /* 0x80000020000d7882 */ /* 0x000fe20000000000 */
[----:B------:R-:W-:-:S02]  /*2830*/  UMOV UR15, 0x80000020 ;  /* 0x80000020000f7882 */ /* 0x000fc40000000000 */
[----:B------:R-:W-:Y:S01]  /*2840*/  ULOP3.LUT UR12, UR12, 0x10000, URZ, 0xfc, !UPT ;  /* 0x000100000c0c7892 */ /* 0x000fe2000f8efc3f */
[----:B------:R-:W-:Y:S01]  /*2850*/  STL [R1+0x344], RZ ;  /* 0x000344ff01007387 */ /* 0x000fe20000100800 */
[----:B------:R-:W-:Y:S01]  /*2860*/  UMOV UR17, UR13 ;  /* 0x0000000d00117c82 */ /* 0x000fe20008000000 */
[----:B------:R-:W-:Y:S01]  /*2870*/  UMOV UR19, 0x80000020 ;  /* 0x8000002000137882 */ /* 0x000fe20000000000 */
[----:B------:R-:W-:Y:S01]  /*2880*/  UIMAD UR44, UR5, 0x380, UR12 ;  /* 0x00000380052c78a4 */ /* 0x000fe2000f8e020c */
[----:B------:R-:W-:Y:S01]  /*2890*/  STL [R1+0x340], RZ ;  /* 0x000340ff01007387 */ /* 0x000fe20000100800 */
[----:B------:R-:W-:Y:S01]  /*28a0*/  UMOV UR21, UR13 ;  /* 0x0000000d00157c82 */ /* 0x000fe20008000000 */
[----:B------:R-:W-:Y:S01]  /*28b0*/  UMOV UR12, UR43 ;  /* 0x0000002b000c7c82 */ /* 0x000fe20008000000 */
[----:B------:R-:W-:Y:S01]  /*28c0*/  UIADD3 UR18, UR44, 0x80, URZ ;  /* 0x000000802c127890 */ /* 0x000fe2000fffe03f */
[----:B------:R-:W-:Y:S01]  /*28d0*/  STL [R1+0x33c], RZ ;  /* 0x00033cff01007387 */ /* 0x000fe20000100800 */
[----:B------:R-:W-:Y:S01]  /*28e0*/  UMOV UR16, UR12 ;  /* 0x0000000c00107c82 */ /* 0x000fe20008000000 */
[----:B------:R-:W-:Y:S01]  /*28f0*/  UMOV UR14, UR44 ;  /* 0x0000002c000e7c82 */ /* 0x000fe20008000000 */
[----:B------:R-:W-:Y:S01]  /*2900*/  UIADD3 UR22, UR44, 0x100, URZ ;  /* 0x000001002c167890 */ /* 0x000fe2000fffe03f */
[----:B------:R-:W-:Y:S01]  /*2910*/  QGMMA.64x32x32.F32.E4M3.E4M3 R24, gdesc[UR12], RZ, !UPT, gsb0 ;  /* 0x006000000c1879f3 */ /* 0x000fe2000c0008ff */
[----:B------:R-:W-:Y:S01]  /*2920*/  UMOV UR20, UR12 ;  /* 0x0000000c00147c82 */ /* 0x000fe20008000000 */
[----:B------:R-:W-:Y:S01]  /*2930*/  UMOV UR23, 0x80000020 ;  /* 0x8000002000177882 */ /* 0x000fe20000000000 */
[----:B------:R-:W-:Y:S01]  /*2940*/  UIADD3 UR26, UR44, 0x180, URZ ;  /* 0x000001802c1a7890 */ /* 0x000fe2000fffe03f */
[----:B------:R-:W-:Y:S01]  /*2950*/  STL [R1+0x338], RZ ;  /* 0x000338ff01007387 */ /* 0x000fe20000100800 */
[----:B------:R-:W-:Y:S01]  /*2960*/  UMOV UR24, UR12 ;  /* 0x0000000c00187c82 */ /* 0x000fe20008000000 */
[----:B------:R-:W-:Y:S01]  /*2970*/  UMOV UR25, UR13 ;  /* 0x0000000d00197c82 */ /* 0x000fe20008000000 */
[----:B------:R-:W-:Y:S01]  /*2980*/  UMOV UR27, 0x80000020 ;  /* 0x80000020001b7882 */ /* 0x000fe20000000000 */
[----:B------:R-:W-:Y:S01]  /*2990*/  UIADD3 UR30, UR44, 0x200, URZ ;  /* 0x000002002c1e7890 */ /* 0x000fe2000fffe03f */
[----:B------:R-:W-:Y:S01]  /*29a0*/  STL [R1+0x334], RZ ;  /* 0x000334ff01007387 */ /* 0x000fe20000100800 */
[----:B------:R-:W-:Y:S01]  /*29b0*/  UMOV UR28, UR12 ;  /* 0x0000000c001c7c82 */ /* 0x000fe20008000000 */
[----:B------:R-:W-:Y:S01]  /*29c0*/  UMOV UR29, UR13 ;  /* 0x0000000d001d7c82 */ /* 0x000fe20008000000 */
[----:B------:R-:W-:Y:S01]  /*29d0*/  UMOV UR31, 0x80000020 ;  /* 0x80000020001f7882 */ /* 0x000fe20000000000 */
[----:B------:R-:W-:Y:S01]  /*29e0*/  STL [R1+0x330], RZ ;  /* 0x000330ff01007387 */ /* 0x000fe20000100800 */
[----:B------:R-:W-:Y:S01]  /*29f0*/  UIADD3 UR34, UR44, 0x280, URZ ;  /* 0x000002802c227890 */ /* 0x000fe2000fffe03f */
[----:B------:R-:W-:-:S02]  /*2a00*/  UMOV UR32, UR12 ;  /* 0x0000000c00207c82 */ /* 0x000fc40008000000 */
[----:B------:R-:W-:Y:S01]  /*2a10*/  STL [R1+0x32c], RZ ;  /* 0x00032cff01007387 */ /* 0x000fe20000100800 */
[----:B------:R-:W-:Y:S01]  /*2a20*/  UMOV UR33, UR13 ;  /* 0x0000000d00217c82 */ /* 0x000fe20008000000 */
[----:B------:R-:W-:Y:S01]  /*2a30*/  UMOV UR35, 0x80000020 ;  /* 0x8000002000237882 */ /* 0x000fe20000000000 */
[----:B------:R-:W-:Y:S01]  /*2a40*/  UIADD3 UR38, UR44, 0x300, URZ ;  /* 0x000003002c267890 */ /* 0x000fe2000fffe03f */
[----:B------:R-:W-:Y:S01]  /*2a50*/  STL [R1+0x328], RZ ;  /* 0x000328ff01007387 */ /* 0x000fe20000100800 */
[----:B------:R-:W-:Y:S01]  /*2a60*/  UMOV UR36, UR12 ;  /* 0x0000000c00247c82 */ /* 0x000fe20008000000 */
[----:B------:R-:W-:Y:S01]  /*2a70*/  UMOV UR37, UR13 ;  /* 0x0000000d00257c82 */ /* 0x000fe20008000000 */
[----:B------:R-:W-:Y:S01]  /*2a80*/  UMOV UR39, 0x80000020 ;  /* 0x8000002000277882 */ /* 0x000fe20000000000 */
        /* <DEDUP_REMOVED lines=9> */
[----:B------:R-:W-:-:S02]  /*2b20*/  WARPGROUP.DEPBAR.LE gsb0, 0x0 ;  /* 0x00008000000079c5 */ /* 0x000fc40000010000 */
[----:B------:R-:W-:Y:S01]  /*2b30*/  WARPGROUP.ARRIVE ;  /* 0x00000000000079c5 */ /* 0x000fe20000000000 */
[----:B------:R-:W-:Y:S04]  /*2b40*/  STL [R1+0x300], RZ ;  /* 0x000300ff01007387 */ /* 0x000fe80000100800 */
[----:B------:R-:W-:Y:S01]  /*2b50*/  STL [R1+0x2fc], RZ ;  /* 0x0002fcff01007387 */ /* 0x000fe20000100800 */
[----:B------:R-:W-:Y:S01]  /*2b60*/  QGMMA.64x32x32.F32.E4M3.E4M3 R200, gdesc[UR16], RZ, !UPT, gsb0 ;  /* 0x0060000010c879f3 */ /* 0x000fe2000c0008ff */
[----:B------:R-:W-:Y:S02]  /*2b70*/  UIADD3 UR16, UR43, 0x200, URZ ;  /* 0x000002002b107890 */ /* 0x000fe4000fffe03f */
        /* <DEDUP_REMOVED lines=19> */
[----:B------:R-:W-:Y:S03]  /*2cb0*/  QGMMA.64x32x32.F32.E4M3.E4M3 R168, gdesc[UR20], RZ, !UPT, gsb0 ;  /* 0x0060000014a879f3 */ /* 0x000fe6000c0008ff */
        /* <DEDUP_REMOVED lines=95> */
[----:B------:R-:W-:-:S03]  /*32b0*/  WARPGROUP.DEPBAR.LE gsb0, 0x0 ;  /* 0x00008000000079c5 */ /* 0x000fc60000010000 */
        /* <DEDUP_REMOVED lines=62> */
[----:B------:R-:W-:Y:S04]  /*36a0*/  STL.64 [R1], R24 ;  /* 0x0000001801007387 */ /* 0x000fe80000100a00 */
[----:B------:R-:W-:Y:S04]  /*36b0*/  STL.64 [R1+0x8], R26 ;  /* 0x0000081a01007387 */ /* 0x000fe80000100a00 */
[----:B------:R-:W-:Y:S04]  /*36c0*/  STL.64 [R1+0x10], R28 ;  /* 0x0000101c01007387 */ /* 0x000fe80000100a00 */
[----:B------:R-:W-:Y:S04]  /*36d0*/  STL.64 [R1+0x18], R30 ;  /* 0x0000181e01007387 */ /* 0x000fe80000100a00 */
[----:B------:R-:W-:Y:S04]  /*36e0*/  STL.64 [R1+0x20], R32 ;  /* 0x0000202001007387 */ /* 0x000fe80000100a00 */
[----:B------:R-:W-:Y:S04]  /*36f0*/  STL.64 [R1+0x28], R34 ;  /* 0x0000282201007387 */ /* 0x000fe80000100a00 */
[----:B------:R-:W-:Y:S04]  /*3700*/  STL.64 [R1+0x30], R36 ;  /* 0x0000302401007387 */ /* 0x000fe80000100a00 */
[----:B------:R4:W-:Y:S01]  /*3710*/  STL.64 [R1+0x38], R38 ;  /* 0x0000382601007387 */ /* 0x0009e20000100a00 */
[----:B------:R-:W-:Y:S01]  /*3720*/  UMOV UR36, UR16 ;  /* 0x0000001000247c82 */ /* 0x000fe20008000000 */
[----:B------:R-:W-:Y:S01]  /*3730*/  UMOV UR37, 0x80000020 ;  /* 0x8000002000257882 */ /* 0x000fe20000000000 */
[----:B----4-:R-:W-:Y:S01]  /*3740*/  WARPGROUP.ARRIVE ;  /* 0x00000000000079c5 */ /* 0x010fe20000000000 */
[----:B------:R-:W-:Y:S01]  /*3750*/  STL.64 [R1+0x3a0], R214 ;  /* 0x0003a0d601007387 */ /* 0x000fe20000100a00 */
[----:B------:R-:W-:Y:S01]  /*3760*/  UMOV UR32, UR36 ;  /* 0x0000002400207c82 */ /* 0x000fe20008000000 */
[----:B------:R-:W-:Y:S01]  /*3770*/  UMOV UR33, UR37 ;  /* 0x0000002500217c82 */ /* 0x000fe20008000000 */
[----:B------:R-:W-:Y:S01]  /*3780*/  UMOV UR28, UR36 ;  /* 0x00000024001c7c82 */ /* 0x000fe20008000000 */
[----:B------:R-:W-:Y:S01]  /*3790*/  UMOV UR29, UR37 ;  /* 0x00000025001d7c82 */ /* 0x000fe20008000000 */
[----:B------:R-:W-:Y:S01]  /*37a0*/  QGMMA.64x32x32.F32.E4M3.E4M3 R24, gdesc[UR36], RZ, !UPT, gsb0 ;  /* 0x00600000241879f3 */ /* 0x000fe2000c0008ff */
[----:B------:R-:W-:Y:S04]  /*37b0*/  STL.64 [R1+0x398], R212 ;  /* 0x000398d401007387 */ /* 0x000fe80000100a00 */
[----:B------:R-:W-:Y:S04]  /*37c0*/  STL.64 [R1+0x390], R210 ;  /* 0x000390d201007387 */ /* 0x000fe80000100a00 */
[----:B------:R-:W-:Y:S04]  /*37d0*/  STL.64 [R1+0x388], R208 ;  /* 0x000388d001007387 */ /* 0x000fe80000100a00 */
[----:B------:R-:W-:Y:S04]  /*37e0*/  STL.64 [R1+0x380], R206 ;  /* 0x000380ce01007387 */ /* 0x000fe80000100a00 */
[----:B------:R-:W-:Y:S04]  /*37f0*/  STL.64 [R1+0x378], R204 ;  /* 0x000378cc01007387 */ /* 0x000fe80000100a00 */
[----:B------:R-:W-:Y:S04]  /*3800*/  STL.64 [R1+0x370], R202 ;  /* 0x000370ca01007387 */ /* 0x000fe80000100a00 */
[----:B------:R4:W-:Y:S04]  /*3810*/  STL.64 [R1+0x368], R200 ;  /* 0x000368c801007387 */ /* 0x0009e80000100a00 */
[----:B------:R-:W-:Y:S04]  /*3820*/  STL [R1+0x70], RZ ;  /* 0x000070ff01007387 */ /* 0x000fe80000100800 */
[----:B----4-:R-:W4:Y:S04]  /*3830*/  LDL.LU.64 R200, [R1] ;  /* 0x0000000001c87983 */ /* 0x010f280000300a00 */
[----:B------:R-:W4:Y:S04]  /*3840*/  LDL.LU.64 R202, [R1+0x8] ;  /* 0x0000080001ca7983 */ /* 0x000f280000300a00 */
[----:B------:R-:W4:Y:S04]  /*3850*/  LDL.LU.64 R204, [R1+0x10] ;  /* 0x0000100001cc7983 */ /* 0x000f280000300a00 */
[----:B------:R-:W4:Y:S04]  /*3860*/  LDL.LU.64 R206, [R1+0x18] ;  /* 0x0000180001ce7983 */ /* 0x000f280000300a00 */
[----:B------:R-:W4:Y:S04]  /*3870*/  LDL.LU.64 R208, [R1+0x20] ;  /* 0x0000200001d07983 */ /* 0x000f280000300a00 */
[----:B------:R-:W4:Y:S01]  /*3880*/  LDL.LU.64 R210, [R1+0x28] ;  /* 0x0000280001d27983 */ /* 0x000f220000300a00 */
[----:B------:R-:W-:-:S02]  /*3890*/  WARPGROUP.DEPBAR.LE gsb0, 0x0 ;  /* 0x00008000000079c5 */ /* 0x000fc40000010000 */
[----:B------:R-:W-:Y:S01]  /*38a0*/  WARPGROUP.ARRIVE ;  /* 0x00000000000079c5 */ /* 0x000fe20000000000 */
[----:B------:R-:W4:Y:S04]  /*38b0*/  LDL.LU.64 R212, [R1+0x30] ;  /* 0x0000300001d47983 */ /* 0x000f280000300a00 */
[----:B------:R-:W4:Y:S01]  /*38c0*/  LDL.LU.64 R214, [R1+0x38] ;  /* 0x0000380001d67983 */ /* 0x000f220000300a00 */
[----:B------:R-:W-:Y:S01]  /*38d0*/  QGMMA.64x32x32.F32.E4M3.E4M3 R56, gdesc[UR32], RZ, !UPT, gsb0 ;  /* 0x00600000203879f3 */ /* 0x000fe2000c0008ff */
[----:B------:R-:W-:Y:S01]  /*38e0*/  UMOV UR24, UR36 ;  /* 0x0000002400187c82 */ /* 0x000fe20008000000 */
[----:B------:R-:W-:Y:S01]  /*38f0*/  UMOV UR25, UR37 ;  /* 0x0000002500197c82 */ /* 0x000fe20008000000 */
[----:B------:R-:W-:Y:S01]  /*3900*/  UMOV UR20, UR36 ;  /* 0x0000002400147c82 */ /* 0x000fe20008000000 */
[----:B------:R-:W-:Y:S01]  /*3910*/  UMOV UR21, UR37 ;  /* 0x0000002500157c82 */ /* 0x000fe20008000000 */
[----:B------:R-:W-:Y:S01]  /*3920*/  UMOV UR16, UR36 ;  /* 0x0000002400107c82 */ /* 0x000fe20008000000 */
[----:B------:R-:W-:Y:S01]  /*3930*/  UMOV UR17, UR37 ;  /* 0x0000002500117c82 */ /* 0x000fe20008000000 */
[----:B------:R-:W-:Y:S01]  /*3940*/  UMOV UR12, UR36 ;  /* 0x00000024000c7c82 */ /* 0x000fe20008000000 */
[----:B------:R-:W-:Y:S01]  /*3950*/  UMOV UR13, UR37 ;  /* 0x00000025000d7c82 */ /* 0x000fe20008000000 */
        /* <DEDUP_REMOVED lines=9> */
[----:B------:R-:W-:-:S06]  /*39f0*/  WARPGROUP.ARRIVE ;  /* 0x00000000000079c5 */ /* 0x000fcc0000000000 */
[----:B------:R-:W-:Y:S03]  /*3a00*/  QGMMA.64x32x32.F32.E4M3.E4M3 R88, gdesc[UR28], RZ, !UPT, gsb0 ;  /* 0x006000001c5879f3 */ /* 0x000fe6000c0008ff */
[----:B------:R-:W-:Y:S02]  /*3a10*/  WARPGROUP.DEPBAR.LE gsb0, 0x0 ;  /* 0x00008000000079c5 */ /* 0x000fe40000010000 */
[----:B------:R-:W-:-:S06]  /*3a20*/  WARPGROUP.ARRIVE ;  /* 0x00000000000079c5 */ /* 0x000fcc0000000000 */
[----:B------:R-:W-:Y:S03]  /*3a30*/  QGMMA.64x32x32.F32.E4M3.E4M3 R120, gdesc[UR24], RZ, !UPT, gsb0 ;  /* 0x00600000187879f3 */ /* 0x000fe6000c0008ff */
[----:B------:R-:W-:Y:S02]  /*3a40*/  WARPGROUP.DEPBAR.LE gsb0, 0x0 ;  /* 0x00008000000079c5 */ /* 0x000fe40000010000 */
[----:B------:R-:W-:-:S06]  /*3a50*/  WARPGROUP.ARRIVE ;  /* 0x00000000000079c5 */ /* 0x000fcc0000000000 */
[----:B------:R-:W-:Y:S01]  /*3a60*/  QGMMA.64x32x32.F32.E4M3.E4M3 R152, gdesc[UR20], RZ, !UPT, gsb0 ;  /* 0x00600000149879f3 */ /* 0x000fe2000c0008ff */
[----:B------:R-:W-:Y:S02]  /*3a70*/  UIADD3 UR22, UR44, 0x82, URZ ;  /* 0x000000822c167890 */ /* 0x000fe4000fffe03f */
[----:B------:R-:W-:Y:S02]  /*3a80*/  WARPGROUP.DEPBAR.LE gsb0, 0x0 ;  /* 0x00008000000079c5 */ /* 0x000fe40000010000 */
[----:B------:R-:W-:-:S06]  /*3a90*/  WARPGROUP.ARRIVE ;  /* 0x00000000000079c5 */ /* 0x000fcc0000000000 */
[----:B------:R-:W-:Y:S01]  /*3aa0*/  QGMMA.64x32x32.F32.E4M3.E4M3 R184, gdesc[UR16], RZ, !UPT, gsb0 ;  /* 0x0060000010b879f3 */ /* 0x000fe2000c0008ff */
[----:B------:R-:W-:Y:S02]  /*3ab0*/  UIADD3 UR16, UR43, 0x2, URZ ;  /* 0x000000022b107890 */ /* 0x000fe4000fffe03f */
[----:B------:R-:W-:Y:S01]  /*3ac0*/  UIADD3 UR18, UR44, 0x2, URZ ;  /* 0x000000022c127890 */ /* 0x000fe2000fffe03f */
[----:B------:R-:W-:Y:S01]  /*3ad0*/  UMOV UR17, 0x80000020 ;  /* 0x8000002000117882 */ /* 0x000fe20000000000 */
[----:B------:R-:W-:Y:S01]  /*3ae0*/  UMOV UR19, 0x80000020 ;  /* 0x8000002000137882 */ /* 0x000fe20000000000 */
[----:B------:R-:W-:Y:S02]  /*3af0*/  WARPGROUP.DEPBAR.LE gsb0, 0x0 ;  /* 0x00008000000079c5 */ /* 0x000fe40000010000 */
[----:B------:R-:W-:-:S06]  /*3b00*/  WARPGROUP.ARRIVE ;  /* 0x00000000000079c5 */ /* 0x000fcc0000000000 */
[----:B------:R-:W-:Y:S03]  /*3b10*/  QGMMA.64x32x32.F32.E4M3.E4M3 R216, gdesc[UR12], RZ, !UPT, gsb0 ;  /* 0x006000000cd879f3 */ /* 0x000fe6000c0008ff */
[----:B------:R-:W-:Y:S02]  /*3b20*/  WARPGROUP.DEPBAR.LE gsb0, 0x0 ;  /* 0x00008000000079c5 */ /* 0x000fe40000010000 */
[----:B----4-:R-:W-:-:S06]  /*3b30*/  WARPGROUP.ARRIVE ;  /* 0x00000000000079c5 */ /* 0x010fcc0000000000 */
[----:B------:R-:W-:Y:S03]  /*3b40*/  QGMMA.64x32x32.F32.E4M3.E4M3 R200, gdesc[UR16], R200, gsb0 ;  /* 0x0060000010c879f3 */ /* 0x000fe600080008c8 */
[----:B------:R-:W-:Y:S02]  /*3b50*/  WARPGROUP.DEPBAR.LE gsb0, 0x0 ;  /* 0x00008000000079c5 */ /* 0x000fe40000010000 */
[----:B------:R-:W-:Y:S01]  /*3b60*/  STL.64 [R1], R200 ;  /* 0x000000c801007387 */ /* 0x000fe20000100a00 */
[----:B------:R-:W-:Y:S02]  /*3b70*/  IMAD.MOV.U32 R13, RZ, RZ, R214 ;  /* 0x000000ffff0d7224 */ /* 0x000fe400078e00d6 */
[----:B------:R-:W-:Y:S01]  /*3b80*/  IMAD.MOV.U32 R12, RZ, RZ, R215 ;  /* 0x000000ffff0c7224 */ /* 0x000fe200078e00d7 */
[----:B------:R-:W-:Y:S04]  /*3b90*/  STL.64 [R1+0x8], R202 ;  /* 0x000008ca01007387 */ /* 0x000fe80000100a00 */
[----:B------:R-:W-:Y:S04]  /*3ba0*/  STL.64 [R1+0x10], R204 ;  /* 0x000010cc01007387 */ /* 0x000fe80000100a00 */
[----:B------:R-:W-:Y:S04]  /*3bb0*/  STL.64 [R1+0x18], R206 ;  /* 0x000018ce01007387 */ /* 0x000fe80000100a00 */
[----:B------:R-:W-:Y:S04]  /*3bc0*/  STL.64 [R1+0x20], R208 ;  /* 0x000020d001007387 */ /* 0x000fe80000100a00 */
[----:B------:R-:W-:Y:S04]  /*3bd0*/  STL.64 [R1+0x28], R210 ;  /* 0x000028d201007387 */ /* 0x000fe80000100a00 */
[----:B------:R-:W-:Y:S04]  /*3be0*/  STL.64 [R1+0x30], R212 ;  /* 0x000030d401007387 */ /* 0x000fe80000100a00 */
[----:B------:R4:W-:Y:S04]  /*3bf0*/  STL.64 [R1+0x38], R214 ;  /* 0x000038d601007387 */ /* 0x0009e80000100a00 */
[----:B----4-:R-:W4:Y:S04]  /*3c00*/  LDL.LU.64 R214, [R1+0x3a0] ;  /* 0x0003a00001d67983 */ /* 0x010f280000300a00 */
[----:B------:R-:W4:Y:S04]  /*3c10*/  LDL.LU.64 R212, [R1+0x398] ;  /* 0x0003980001d47983 */ /* 0x000f280000300a00 */
[----:B------:R-:W4:Y:S04]  /*3c20*/  LDL.LU.64 R210, [R1+0x390] ;  /* 0x0003900001d27983 */ /* 0x000f280000300a00 */
[----:B------:R-:W4:Y:S04]  /*3c30*/  LDL.LU.64 R208, [R1+0x388] ;  /* 0x0003880001d07983 */ /* 0x000f280000300a00 */
[----:B------:R-:W4:Y:S04]  /*3c40*/  LDL.LU.64 R206, [R1+0x380] ;  /* 0x0003800001ce7983 */ /* 0x000f280000300a00 */
[----:B------:R-:W4:Y:S04]  /*3c50*/  LDL.LU.64 R204, [R1+0x378] ;  /* 0x0003780001cc7983 */ /* 0x000f280000300a00 */
[----:B------:R-:W4:Y:S04]  /*3c60*/  LDL.LU.64 R202, [R1+0x370] ;  /* 0x0003700001ca7983 */ /* 0x000f280000300a00 */
[----:B------:R-:W4:Y:S01]  /*3c70*/  LDL.LU.64 R200, [R1+0x368] ;  /* 0x0003680001c87983 */ /* 0x000f220000300a00 */
[----:B------:R-:W-:Y:S01]  /*3c80*/  UMOV UR20, UR16 ;  /* 0x0000001000147c82 */ /* 0x000fe20008000000 */
[----:B------:R-:W-:Y:S01]  /*3c90*/  UMOV UR21, UR17 ;  /* 0x0000001100157c82 */ /* 0x000fe20008000000 */
[----:B------:R-:W-:Y:S01]  /*3ca0*/  UMOV UR23, 0x80000020 ;  /* 0x8000002000177882 */ /* 0x000fe20000000000 */
[----:B------:R-:W-:Y:S01]  /*3cb0*/  UIADD3 UR26, UR44, 0x102, URZ ;  /* 0x000001022c1a7890 */ /* 0x000fe2000fffe03f */
[----:B------:R0:W-:Y:S01]  /*3cc0*/  STL [R1+0x4c], RZ ;  /* 0x00004cff01007387 */ /* 0x0001e20000100800 */
        /* <DEDUP_REMOVED lines=19> */
[----:B------:R-:W-:Y:S01]  /*3e00*/  CS2R R236, SRZ ;  /* 0x0000000000ec7805 */ /* 0x000fe2000001ff00 */
[----:B------:R-:W-:Y:S01]  /*3e10*/  UMOV UR36, UR16 ;  /* 0x0000001000247c82 */ /* 0x000fe20008000000 */
[----:B------:R-:W-:Y:S01]  /*3e20*/  UMOV UR37, UR17 ;  /* 0x0000001100257c82 */ /* 0x000fe20008000000 */
[----:B------:R-:W-:Y:S01]  /*3e30*/  UMOV UR39, 0x80000020 ;  /* 0x8000002000277882 */ /* 0x000fe20000000000 */
[----:B------:R-:W-:Y:S01]  /*3e40*/  UIADD3 UR43, UR43, 0x202, URZ ;  /* 0x000002022b2b7890 */ /* 0x000fe2000fffe03f */
[----:B------:R-:W-:-:S02]  /*3e50*/  CS2R R234, SRZ ;  /* 0x0000000000ea7805 */ /* 0x000fc4000001ff00 */
[----:B------:R-:W-:Y:S02]  /*3e60*/  CS2R R232, SRZ ;  /* 0x0000000000e87805 */ /* 0x000fe4000001ff00 */
[----:B------:R-:W-:Y:S02]  /*3e70*/  CS2R R22, SRZ ;  /* 0x0000000000167805 */ /* 0x000fe4000001ff00 */
[----:B------:R-:W-:Y:S02]  /*3e80*/  CS2R R20, SRZ ;  /* 0x0000000000147805 */ /* 0x000fe4000001ff00 */
[----:B------:R-:W-:Y:S02]  /*3e90*/  CS2R R18, SRZ ;  /* 0x0000000000127805 */ /* 0x000fe4000001ff00 */
[----:B------:R-:W-:Y:S02]  /*3ea0*/  CS2R R16, SRZ ;  /* 0x0000000000107805 */ /* 0x000fe4000001ff00 */
[----:B------:R-:W-:Y:S01]  /*3eb0*/  CS2R R14, SRZ ;  /* 0x00000000000e7805 */ /* 0x000fe2000001ff00 */
[----:B01----:R-:W-:Y:S01]  /*3ec0*/  IMAD.MOV.U32 R0, RZ, RZ, RZ ;  /* 0x000000ffff007224 */ /* 0x003fe200078e00ff */
[----:B------:R-:W-:-:S02]  /*3ed0*/  CS2R R2, SRZ ;  /* 0x0000000000027805 */ /* 0x000fc4000001ff00 */
[----:B------:R-:W-:Y:S02]  /*3ee0*/  CS2R R4, SRZ ;  /* 0x0000000000047805 */ /* 0x000fe4000001ff00 */
[----:B------:R-:W-:Y:S02]  /*3ef0*/  CS2R R6, SRZ ;  /* 0x0000000000067805 */ /* 0x000fe4000001ff00 */
[----:B------:R-:W-:Y:S02]  /*3f00*/  CS2R R8, SRZ ;  /* 0x0000000000087805 */ /* 0x000fe4000001ff00 */
[----:B------:R-:W-:Y:S01]  /*3f10*/  CS2R R10, SRZ ;  /* 0x00000000000a7805 */ /* 0x000fe2000001ff00 */
[----:B----4-:R-:W-:-:S06]  /*3f20*/  WARPGROUP.ARRIVE ;  /* 0x00000000000079c5 */ /* 0x010fcc0000000000 */
[----:B------:R-:W-:Y:S03]  /*3f30*/  QGMMA.64x32x32.F32.E4M3.E4M3 R200, gdesc[UR20], R200, gsb0 ;  /* 0x0060000014c879f3 */ /* 0x000fe600080008c8 */
[----:B------:R-:W-:Y:S02]  /*3f40*/  WARPGROUP.DEPBAR.LE gsb0, 0x0 ;  /* 0x00008000000079c5 */ /* 0x000fe40000010000 */
[----:B------:R-:W-:-:S06]  /*3f50*/  WARPGROUP.ARRIVE ;  /* 0x00000000000079c5 */ /* 0x000fcc0000000000 */
[----:B------:R-:W-:Y:S03]  /*3f60*/  QGMMA.64x32x32.F32.E4M3.E4M3 R168, gdesc[UR24], R168, gsb0 ;  /* 0x0060000018a879f3 */ /* 0x000fe600080008a8 */
[----:B------:R-:W-:Y:S02]  /*3f70*/  WARPGROUP.DEPBAR.LE gsb0, 0x0 ;  /* 0x00008000000079c5 */ /* 0x000fe40000010000 */
[----:B------:R-:W-:-:S06]  /*3f80*/  WARPGROUP.ARRIVE ;  /* 0x00000000000079c5 */ /* 0x000fcc0000000000 */
[----:B------:R-:W-:Y:S01]  /*3f90*/  QGMMA.64x32x32.F32.E4M3.E4M3 R136, gdesc[UR12], R136, gsb0 ;  /* 0x006000000c8879f3 */ /* 0x000fe20008000888 */
[----:B------:R-:W-:Y:S02]  /*3fa0*/  ULDC UR12, c[0x0][0x50c] ;  /* 0x00014300000c7ab9 */ /* 0x000fe40000000800 */
[----:B------:R-:W-:Y:S01]  /*3fb0*/  UISETP.NE.AND UP0, UPT, UR12, 0x2, UPT ;  /* 0x000000020c00788c */ /* 0x000fe2000bf05270 */
[----:B------:R-:W-:Y:S02]  /*3fc0*/  WARPGROUP.DEPBAR.LE gsb0, 0x0 ;  /* 0x00008000000079c5 */ /* 0x000fe40000010000 */
[----:B------:R-:W-:-:S06]  /*3fd0*/  WARPGROUP.ARRIVE ;  /* 0x00000000000079c5 */ /* 0x000fcc0000000000 */
[----:B------:R-:W-:Y:S03]  /*3fe0*/  QGMMA.64x32x32.F32.E4M3.E4M3 R104, gdesc[UR32], R104, gsb0 ;  /* 0x00600000206879f3 */ /* 0x000fe60008000868 */
[----:B------:R-:W-:Y:S02]  /*3ff0*/  WARPGROUP.DEPBAR.LE gsb0, 0x0 ;  /* 0x00008000000079c5 */ /* 0x000fe40000010000 */
[----:B------:R-:W-:-:S06]  /*4000*/  WARPGROUP.ARRIVE ;  /* 0x00000000000079c5 */ /* 0x000fcc0000000000 */
[----:B------:R-:W-:Y:S03]  /*4010*/  QGMMA.64x32x32.F32.E4M3.E4M3 R72, gdesc[UR28], R72, gsb0 ;  /* 0x006000001c4879f3 */ /* 0x000fe60008000848 */
[----:B------:R-:W-:Y:S02]  /*4020*/  WARPGROUP.DEPBAR.LE gsb0, 0x0 ;  /* 0x00008000000079c5 */ /* 0x000fe40000010000 */
[----:B------:R-:W-:-:S06]  /*4030*/  WARPGROUP.ARRIVE ;  /* 0x00000000000079c5 */ /* 0x000fcc0000000000 */
[----:B------:R-:W-:Y:S01]  /*4040*/  QGMMA.64x32x32.F32.E4M3.E4M3 R40, gdesc[UR36], R40, gsb0 ;  /* 0x00600000242879f3 */ /* 0x000fe20008000828 */
[----:B------:R-:W-:Y:S01]  /*4050*/  UMOV UR36, UR43 ;  /* 0x0000002b00247c82 */ /* 0x000fe20008000000 */
[----:B------:R-:W-:Y:S01]  /*4060*/  UMOV UR37, 0x80000020 ;  /* 0x8000002000257882 */ /* 0x000fe20000000000 */
        /* <DEDUP_REMOVED lines=12> */
[----:B------:R-:W-:-:S02]  /*4130*/  WARPGROUP.DEPBAR.LE gsb0, 0x0 ;  /* 0x00008000000079c5 */ /* 0x000fc40000010000 */
[----:B------:R-:W-:-:S06]  /*4140*/  WARPGROUP.ARRIVE ;  /* 0x00000000000079c5 */ /* 0x000fcc0000000000 */
[----:B------:R-:W-:Y:S03]  /*4150*/  QGMMA.64x32x32.F32.E4M3.E4M3 R24, gdesc[UR36], R24, gsb0 ;  /* 0x00600000241879f3 */ /* 0x000fe60008000818 */
        /* <DEDUP_REMOVED lines=9> */
[----:B------:R-:W-:-:S06]  /*41f0*/  USEL UR12, URZ, 0x1, UP0 ;  /* 0x000000013f0c7887 */ /* 0x000fcc0008000000 */
[----:B------:R-:W-:Y:S01]  /*4200*/  ISETP.NE.AND P0, PT, RZ, UR12, PT ;  /* 0x0000000cff007c0c */ /* 0x000fe2000bf05270 */
        /* <DEDUP_REMOVED lines=10> */
[----:B------:R-:W-:Y:S05]  /*42b0*/  @!P0 BRA `(.L_x_18) ;  /* 0x0000001800d08947 */ /* 0x000fea0003800000 */
[----:B------:R-:W-:Y:S01]  /*42c0*/  FADD R18, RZ, R12 ;  /* 0x0000000cff127221 */ /* 0x000fe20000000000 */
[----:B------:R-:W-:-:S01]  /*42d0*/  FADD R12, RZ, R227 ;  /* 0x000000e3ff0c7221 */ /* 0x000fc20000000000 */
[----:B------:R-:W4:Y:S01]  /*42e0*/  LDL R10, [R1+0x4] ;  /* 0x00000400010a7983 */ /* 0x000f220000100800 */
[----:B------:R-:W-:-:S01]  /*42f0*/  FADD R17, RZ, R13 ;  /* 0x0000000dff117221 */ /* 0x000fc20000000000 */
[----:B------:R-:W-:Y:S02]  /*4300*/  FADD R13, RZ, R228 ;  /* 0x000000e4ff0d7221 */ /* 0x000fe40000000000 */
[----:B------:R-:W5:Y:S04]  /*4310*/  LDL R9, [R1+0x8] ;  /* 0x0000080001097983 */ /* 0x000f680000100800 */
[----:B------:R-:W2:Y:S04]  /*4320*/  LDL R8, [R1+0xc] ;  /* 0x00000c0001087983 */ /* 0x000ea80000100800 */
[----:B------:R-:W3:Y:S04]  /*4330*/  LDL R7, [R1+0x10] ;  /* 0x0000100001077983 */ /* 0x000ee80000100800 */
        /* <DEDUP_REMOVED lines=9> */
[----:B------:R-:W3:Y:S01]  /*43d0*/  LDL R11, [R1] ;  /* 0x00000000010b7983 */ /* 0x000ee20000100800 */
[----:B------:R-:W-:-:S01]  /*43e0*/  FADD R19, RZ, R216 ;  /* 0x000000d8ff137221 */ /* 0x000fc20000000000 */
[----:B------:R-:W-:Y:S01]  /*43f0*/  FADD R20, RZ, R217 ;  /* 0x000000d9ff147221 */ /* 0x000fe20000000000 */
[----:B------:R-:W-:-:S01]  /*4400*/  FADD R21, RZ, R218 ;  /* 0x000000daff157221 */ /* 0x000fc20000000000 */
[----:B------:R0:W-:Y:S01]  /*4410*/  STL [R1+0x40], R12 ;  /* 0x0000400c01007387 */ /* 0x0001e20000100800 */
[----:B------:R-:W-:-:S01]  /*4420*/  FADD R22, RZ, R219 ;  /* 0x000000dbff167221 */ /* 0x000fc20000000000 */
[----:B------:R-:W-:Y:S01]  /*4430*/  FADD R23, RZ, R220 ;  /* 0x000000dcff177221 */ /* 0x000fe20000000000 */
[----:B------:R-:W-:-:S01]  /*4440*/  FADD R232, RZ, R221 ;  /* 0x000000ddffe87221 */ /* 0x000fc20000000000 */
[----:B------:R1:W-:Y:S01]  /*4450*/  STL [R1+0x44], R13 ;  /* 0x0000440d01007387 */ /* 0x0003e20000100800 */
[----:B------:R-:W-:-:S01]  /*4460*/  FADD R233, RZ, R222 ;  /* 0x000000deffe97221 */ /* 0x000fc20000000000 */
[----:B------:R-:W-:Y:S01]  /*4470*/  FADD R234, RZ, R223 ;  /* 0x000000dfffea7221 */ /* 0x000fe20000000000 */
[----:B------:R-:W-:-:S01]  /*4480*/  FADD R235, RZ, R224 ;  /* 0x000000e0ffeb7221 */ /* 0x000fc20000000000 */
[----:B------:R-:W-:Y:S01]  /*4490*/  FADD R236, RZ, R225 ;  /* 0x000000e1ffec7221 */ /* 0x000fe20000000000 */
[----:B------:R-:W-:-:S01]  /*44a0*/  FADD R237, RZ, R226 ;  /* 0x000000e2ffed7221 */ /* 0x000fc20000000000 */
[----:B0-----:R-:W-:Y:S01]  /*44b0*/  FADD R12, RZ, R229 ;  /* 0x000000e5ff0c7221 */ /* 0x001fe20000000000 */
[----:B------:R-:W-:Y:S01]  /*44c0*/  UMOV UR6, URZ ;  /* 0x0000003f00067c82 */ /* 0x000fe20008000000 */
[----:B-1----:R-:W-:-:S03]  /*44d0*/  FADD R13, RZ, R230 ;  /* 0x000000e6ff0d7221 */ /* 0x002fc60000000000 */
[----:B------:R0:W-:Y:S04]  /*44e0*/  STL [R1+0x48], R12 ;  /* 0x0000480c01007387 */ /* 0x0001e80000100800 */
[----:B------:R1:W-:Y:S01]  /*44f0*/  STL [R1+0x4c], R13 ;  /* 0x00004c0d01007387 */ /* 0x0003e20000100800 */
[----:B0-----:R-:W-:-:S01]  /*4500*/  FADD R12, RZ, R231 ;  /* 0x000000e7ff0c7221 */ /* 0x001fc20000000000 */
[----:B-1----:R-:W-:-:S04]  /*4510*/  FADD R13, RZ, R200 ;  /* 0x000000c8ff0d7221 */ /* 0x002fc80000000000 */
        /* <DEDUP_REMOVED lines=58> */
[----:B----4-:R-:W-:-:S01]  /*48c0*/  FADD R10, RZ, R10 ;  /* 0x0000000aff0a7221 */ /* 0x010fc20000000000 */
[----:B-----5:R-:W-:Y:S01]  /*48d0*/  FADD R9, RZ, R9 ;  /* 0x00000009ff097221 */ /* 0x020fe20000000000 */
[----:B0-----:R-:W-:-:S01]  /*48e0*/  FADD R12, RZ, R197 ;  /* 0x000000c5ff0c7221 */ /* 0x001fc20000000000 */
[----:B--2---:R-:W-:Y:S01]  /*48f0*/  FADD R8, RZ, R8 ;  /* 0x00000008ff087221 */ /* 0x004fe20000000000 */
[----:B-1----:R-:W-:-:S03]  /*4900*/  FADD R13, RZ, R198 ;  /* 0x000000c6ff0d7221 */ /* 0x002fc60000000000 */
[----:B------:R0:W-:Y:S01]  /*4910*/  STL [R1+0xc8], R12 ;  /* 0x0000c80c01007387 */ /* 0x0001e20000100800 */
[----:B---3--:R-:W-:-:S03]  /*4920*/  FADD R7, RZ, R7 ;  /* 0x00000007ff077221 */ /* 0x008fc60000000000 */
[----:B------:R1:W-:Y:S01]  /*4930*/  STL [R1+0xcc], R13 ;  /* 0x0000cc0d01007387 */ /* 0x0003e20000100800 */
[----:B------:R-:W-:-:S01]  /*4940*/  FADD R6, RZ, R6 ;  /* 0x00000006ff067221 */ /* 0x000fc20000000000 */
[----:B------:R-:W-:Y:S01]  /*4950*/  FADD R5, RZ, R5 ;  /* 0x00000005ff057221 */ /* 0x000fe20000000000 */
[----:B0-----:R-:W-:-:S01]  /*4960*/  FADD R12, RZ, R199 ;  /* 0x000000c7ff0c7221 */ /* 0x001fc20000000000 */
[----:B------:R-:W-:Y:S01]  /*4970*/  FADD R4, RZ, R4 ;  /* 0x00000004ff047221 */ /* 0x000fe20000000000 */
[----:B-1----:R-:W-:-:S03]  /*4980*/  FADD R13, RZ, R168 ;  /* 0x000000a8ff0d7221 */ /* 0x002fc60000000000 */
[----:B------:R0:W-:Y:S01]  /*4990*/  STL [R1+0xd0], R12 ;  /* 0x0000d00c01007387 */ /* 0x0001e20000100800 */
[----:B------:R-:W-:-:S03]  /*49a0*/  FADD R3, RZ, R3 ;  /* 0x00000003ff037221 */ /* 0x000fc60000000000 */
[----:B------:R1:W-:Y:S01]  /*49b0*/  STL [R1+0xd4], R13 ;  /* 0x0000d40d01007387 */ /* 0x0003e20000100800 */
[----:B------:R-:W-:-:S01]  /*49c0*/  FADD R2, RZ, R2 ;  /* 0x00000002ff027221 */ /* 0x000fc20000000000 */
[----:B0-----:R-:W-:Y:S01]  /*49d0*/  FADD R12, RZ, R169 ;  /* 0x000000a9ff0c7221 */ /* 0x001fe20000000000 */
[----:B------:R-:W-:-:S01]  /*49e0*/  FADD R0, RZ, R0 ;  /* 0x00000000ff007221 */ /* 0x000fc20000000000 */
[----:B-1----:R-:W-:-:S03]  /*49f0*/  FADD R13, RZ, R170 ;  /* 0x000000aaff0d7221 */ /* 0x002fc60000000000 */
[----:B------:R0:W-:Y:S01]  /*4a00*/  STL [R1+0xd8], R12 ;  /* 0x0000d80c01007387 */ /* 0x0001e20000100800 */
[----:B------:R-:W-:-:S01]  /*4a10*/  FADD R14, RZ, R14 ;  /* 0x0000000eff0e7221 */ /* 0x000fc20000000000 */
[----:B------:R-:W-:Y:S02]  /*4a20*/  FADD R15, RZ, R15 ;  /* 0x0000000fff0f7221 */ /* 0x000fe40000000000 */
[----:B------:R1:W-:Y:S01]  /*4a30*/  STL [R1+0xdc], R13 ;  /* 0x0000dc0d01007387 */ /* 0x0003e20000100800 */
[----:B------:R-:W-:-:S01]  /*4a40*/  FADD R16, RZ, R16 ;  /* 0x00000010ff107221 */ /* 0x000fc20000000000 */
[----:B0-----:R-:W-:Y:S01]  /*4a50*/  FADD R12, RZ, R171 ;  /* 0x000000abff0c7221 */ /* 0x001fe20000000000 */
[----:B------:R-:W-:-:S01]  /*4a60*/  FADD R11, RZ, R11 ;  /* 0x0000000bff0b7221 */ /* 0x000fc20000000000 */
        /* <DEDUP_REMOVED lines=311> */
[----:B0-----:R-:W-:-:S05]  /*5de0*/  FADD R12, RZ, R39 ;  /* 0x00000027ff0c7221 */ /* 0x001fca0000000000 */
[----:B------:R1:W-:Y:S02]  /*5df0*/  STL [R1+0x350], R12 ;  /* 0x0003500c01007387 */ /* 0x0003e40000100800 */
.L_x_18:
[----:B------:R-:W-:-:S04]  /*5e00*/  UIADD3 UR46, UR5, 0x1, URZ ;  /* 0x00000001052e7890 */ /* 0x000fc8000fffe03f */
[----:B------:R-:W-:-:S04]  /*5e10*/  UISETP.NE.AND UP0, UPT, UR46, 0x7, UPT ;  /* 0x000000072e00788c */ /* 0x000fc8000bf05270 */
[----:B------:R-:W-:Y:S02]  /*5e20*/  USEL UR13, URZ, 0x1, UP0 ;  /* 0x000000013f0d7887 */ /* 0x000fe40008000000 */
[----:B------:R-:W-:Y:S02]  /*5e30*/  USEL UR46, UR46, URZ, UP0 ;  /* 0x0000003f2e2e7287 */ /* 0x000fe40008000000 */
[----:B------:R-:W-:-:S06]  /*5e40*/  ULOP3.LUT UR13, UR4, UR13, URZ, 0x3c, !UPT ;  /* 0x0000000d040d7292 */ /* 0x000fcc000f8e3c3f */
[----:B-1----:R-:W-:Y:S01]  /*5e50*/  IMAD.U32 R12, RZ, RZ, UR13 ;  /* 0x0000000dff0c7e24 */ /* 0x002fe2000f8e00ff */
[----:B------:R-:W-:-:S06]  /*5e60*/  UMOV UR13, 0x1 ;  /* 0x00000001000d7882 */ /* 0x000fcc0000000000 */
.L_x_13:
[----:B------:R-:W-:-:S04]  /*5e70*/  UISETP.LT.AND UP0, UPT, UR11, 0x1, UPT ;  /* 0x000000010b00788c */ /* 0x000fc8000bf01270 */
[----:B------:R-:W-:-:S04]  /*5e80*/  USEL UR14, UR11, 0x1, UP0 ;  /* 0x000000010b0e7887 */ /* 0x000fc80008000000 */
[----:B------:R-:W-:-:S04]  /*5e90*/  UIADD3 UR45, UR11, -UR14, URZ ;  /* 0x8000000e0b2d7290 */ /* 0x000fc8000fffe03f */
[----:B------:R-:W-:-:S06]  /*5ea0*/  UISETP.GE.AND UP0, UPT, UR45, 0x1, UPT ;  /* 0x000000012d00788c */ /* 0x000fcc000bf06270 */
[----:B------:R-:W-:-:S13]  /*5eb0*/  PLOP3.LUT P0, PT, PT, PT, UP0, 0x80, 0x0 ;  /* 0x000000000000781c */ /* 0x000fda0003f0f008 */
[----:B------:R-:W-:Y:S05]  /*5ec0*/  @!P0 BRA `(.L_x_19) ;  /* 0x0000003c00608947 */ /* 0x000fea0003800000 */
[----:B------:R-:W-:Y:S01]  /*5ed0*/  UMOV UR44, UR5 ;  /* 0x00000005002c7c82 */ /* 0x000fe20008000000 */
[----:B------:R-:W-:-:S05]  /*5ee0*/  ULDC UR43, c[0x0][0x50c] ;  /* 0x00014300002b7ab9 */ /* 0x000fca0000000800 */
.L_x_27:
[----:B------:R-:W-:-:S06]  /*5ef0*/  UISETP.NE.AND UP0, UPT, UR8, 0x3, UPT ;  /* 0x000000030800788c */ /* 0x000fcc000bf05270 */
[----:B------:R-:W-:-:S13]  /*5f00*/  PLOP3.LUT P1, PT, PT, PT, UP0, 0x80, 0x0 ;  /* 0x000000000000781c */ /* 0x000fda0003f2f008 */
[----:B0-----:R-:W-:Y:S05]  /*5f10*/  @!P1 BRA `(.L_x_20) ;  /* 0x0000000000049947 */ /* 0x001fea0003800000 */
[----:B------:R-:W-:Y:S01]  /*5f20*/  BPT.TRAP 0x1 ;  /* 0x000000040000795c */ /* 0x000fe20000300000 */
.L_x_20:
[----:B------:R-:W0:Y:S01]  /*5f30*/  S2UR UR14, SR_CgaCtaId ;  /* 0x00000000000e79c3 */ /* 0x000e220000008800 */
[----:B------:R-:W-:Y:S01]  /*5f40*/  UMOV UR9, 0x400 ;  /* 0x0000040000097882 */ /* 0x000fe20000000000 */
[----:B------:R-:W-:Y:S01]  /*5f50*/  SHF.L.U32 R13, R12, 0x1f, RZ ;  /* 0x0000001f0c0d7819 */ /* 0x000fe200000006ff */
[----:B0-----:R-:W-:-:S04]  /*5f60*/  ULEA UR9, UR14, UR9, 0x18 ;  /* 0x000000090e097291 */ /* 0x001fc8000f8ec03f */
[----:B------:R-:W-:-:S09]  /*5f70*/  ULEA UR14, UR46, UR9, 0x3 ;  /* 0x000000092e0e7291 */ /* 0x000fd2000f8e183f */
[----:B------:R0:W1:Y:S01]  /*5f80*/  SYNCS.PHASECHK.TRANS64.TRYWAIT P0, [UR14], R13 ;  /* 0x0000000dff0075a7 */ /* 0x000062000800014e */
[----:B------:R-:W-:Y:S05]  /*5f90*/  @!P1 BRA `(.L_x_21) ;  /* 0x0000000000049947 */ /* 0x000fea0003800000 */
[----:B------:R-:W-:Y:S01]  /*5fa0*/  BPT.TRAP 0x1 ;  /* 0x000000040000795c */ /* 0x000fe20000300000 */
.L_x_21:
[----:B-1----:R-:W-:Y:S05]  /*5fb0*/  @P0 BRA `(.L_x_22) ;  /* 0x0000000000080947 */ /* 0x002fea0003800000 */
[----:B------:R-:W1:Y:S02]  /*5fc0*/  SYNCS.PHASECHK.TRANS64.TRYWAIT P0, [UR14], R13 ;  /* 0x0000000dff0075a7 */ /* 0x000e64000800014e */
[----:B-1----:R-:W-:Y:S05]  /*5fd0*/  @!P0 BRA `(.L_x_23) ;  /* 0x00000194009c8947 */ /* 0x002fea0003800000 */
.L_x_22:
[----:B------:R-:W-:Y:S04]  /*5fe0*/  STL.64 [R1+0x3e0], R234 ;  /* 0x0003e0ea01007387 */ /* 0x000fe80000100a00 */
[----:B------:R-:W-:Y:S04]  /*5ff0*/  STL.64 [R1+0x3d8], R232 ;  /* 0x0003d8e801007387 */ /* 0x000fe80000100a00 */
[----:B------:R-:W-:Y:S04]  /*6000*/  STL.64 [R1+0x3d0], R230 ;  /* 0x0003d0e601007387 */ /* 0x000fe80000100a00 */
[----:B------:R-:W-:Y:S04]  /*6010*/  STL.64 [R1+0x3c8], R228 ;  /* 0x0003c8e401007387 */ /* 0x000fe80000100a00 */
[----:B------:R-:W-:Y:S04]  /*6020*/  STL.64 [R1+0x3c0], R226 ;  /* 0x0003c0e201007387 */ /* 0x000fe80000100a00 */
[----:B------:R-:W-:Y:S04]  /*6030*/  STL.64 [R1+0x3b8], R224 ;  /* 0x0003b8e001007387 */ /* 0x000fe80000100a00 */
[----:B------:R-:W-:Y:S04]  /*6040*/  STL.64 [R1+0x3b0], R222 ;  /* 0x0003b0de01007387 */ /* 0x000fe80000100a00 */
[----:B------:R1:W-:Y:S04]  /*6050*/  STL.64 [R1+0x3a8], R220 ;  /* 0x0003a8dc01007387 */ /* 0x0003e80000100a00 */
[----:B-1----:R-:W4:Y:S04]  /*6060*/  LDL.LU.64 R220, [R1] ;  /* 0x0000000001dc7983 */ /* 0x002f280000300a00 */
[----:B------:R-:W4:Y:S04]  /*6070*/  LDL.LU.64 R222, [R1+0x8] ;  /* 0x0000080001de7983 */ /* 0x000f280000300a00 */
[----:B------:R-:W4:Y:S04]  /*6080*/  LDL.LU.64 R224, [R1+0x10] ;  /* 0x0000100001e07983 */ /* 0x000f280000300a00 */
[----:B------:R-:W4:Y:S04]  /*6090*/  LDL.LU.64 R226, [R1+0x18] ;  /* 0x0000180001e27983 */ /* 0x000f280000300a00 */
[----:B------:R-:W4:Y:S04]  /*60a0*/  LDL.LU.64 R228, [R1+0x20] ;  /* 0x0000200001e47983 */ /* 0x000f280000300a00 */
[----:B------:R-:W4:Y:S04]  /*60b0*/  LDL.LU.64 R230, [R1+0x28] ;  /* 0x0000280001e67983 */ /* 0x000f280000300a00 */
[----:B------:R-:W4:Y:S04]  /*60c0*/  LDL.LU.64 R232, [R1+0x30] ;  /* 0x0000300001e87983 */ /* 0x000f280000300a00 */
[----:B------:R-:W4:Y:S01]  /*60d0*/  LDL.LU.64 R234, [R1+0x38] ;  /* 0x0000380001ea7983 */ /* 0x000f220000300a00 */
[----:B------:R-:W-:-:S02]  /*60e0*/  UIADD3 UR14, UR9, 0x1c180, URZ ;  /* 0x0001c180090e7890 */ /* 0x000fc4000fffe03f */
[----:B------:R-:W-:Y:S02]  /*60f0*/  UISETP.NE.AND UP0, UPT, UR12, URZ, UPT ;  /* 0x0000003f0c00728c */ /* 0x000fe4000bf05270 */
[----:B------:R-:W-:Y:S02]  /*6100*/  USHF.R.U32.HI UR14, URZ, 0x4, UR14 ;  /* 0x000000043f0e7899 */ /* 0x000fe4000801160e */
[----:B------:R-:W-:Y:S02]  /*6110*/  USEL UR13, UR13, URZ, !UP0 ;  /* 0x0000003f0d0d7287 */ /* 0x000fe4000c000000 */
[----:B------:R-:W-:Y:S02]  /*6120*/  ULOP3.LUT UR14, UR14, 0x3fff, URZ, 0xc0, !UPT ;  /* 0x00003fff0e0e7892 */ /* 0x000fe4000f8ec03f */
[----:B------:R-:W-:Y:S02]  /*6130*/  ULOP3.LUT UR47, UR10, 0x10000, URZ, 0xfc, !UPT ;  /* 0x000100000a2f7892 */ /* 0x000fe4000f8efc3f */
[----:B------:R-:W-:-:S02]  /*6140*/  ULOP3.LUT UR14, UR14, 0x10000, URZ, 0xfc, !UPT ;  /* 0x000100000e0e7892 */ /* 0x000fc4000f8efc3f */
[----:B------:R-:W-:Y:S02]  /*6150*/  UISETP.NE.U32.AND UP0, UPT, UR13, URZ, UPT ;  /* 0x0000003f0d00728c */ /* 0x000fe4000bf05070 */
[----:B------:R-:W-:Y:S02]  /*6160*/  ULEA UR47, UR46, UR47, 0xa ;  /* 0x0000002f2e2f7291 */ /* 0x000fe4000f8e503f */
[----:B------:R-:W-:Y:S01]  /*6170*/  UIMAD UR50, UR46, 0x380, UR14 ;  /* 0x000003802e3278a4 */ /* 0x000fe2000f8e020e */
[----:B------:R-:W-:Y:S01]  /*6180*/  UMOV UR17, 0x80000020 ;  /* 0x8000002000117882 */ /* 0x000fe20000000000 */
[----:B------:R-:W-:Y:S02]  /*6190*/  UMOV UR19, 0x80000020 ;  /* 0x8000002000137882 */ /* 0x000fe40000000000 */
[----:B------:R-:W-:Y:S01]  /*61a0*/  UIADD3 UR14, UR50, 0x80, URZ ;  /* 0x00000080320e7890 */ /* 0x000fe2000fffe03f */
[----:B------:R-:W-:Y:S02]  /*61b0*/  UMOV UR16, UR47 ;  /* 0x0000002f00107c82 */ /* 0x000fe40008000000 */
[----:B------:R-:W-:Y:S01]  /*61c0*/  UMOV UR18, UR50 ;  /* 0x0000003200127c82 */ /* 0x000fe20008000000 */
[----:B------:R-:W-:Y:S01]  /*61d0*/  UMOV UR12, UR16 ;  /* 0x00000010000c7c82 */ /* 0x000fe20008000000 */
[----:B------:R-:W-:Y:S01]  /*61e0*/  UMOV UR13, UR17 ;  /* 0x00000011000d7c82 */ /* 0x000fe20008000000 */
[----:B------:R-:W-:Y:S01]  /*61f0*/  UMOV UR15, 0x80000020 ;  /* 0x80000020000f7882 */ /* 0x000fe20000000000 */
[----:B------:R-:W-:Y:S01]  /*6200*/  UIADD3 UR22, UR50, 0x100, URZ ;  /* 0x0000010032167890 */ /* 0x000fe2000fffe03f */
[----:B------:R-:W-:Y:S01]  /*6210*/  UMOV UR20, UR16 ;  /* 0x0000001000147c82 */ /* 0x000fe20008000000 */
[----:B------:R-:W-:Y:S01]  /*6220*/  UMOV UR21, UR17 ;  /* 0x0000001100157c82 */ /* 0x000fe20008000000 */
[----:B------:R-:W-:Y:S01]  /*6230*/  UMOV UR23, 0x80000020 ;  /* 0x8000002000177882 */ /* 0x000fe20000000000 */
[----:B------:R-:W-:Y:S01]  /*6240*/  UIADD3 UR26, UR50, 0x180, URZ ;  /* 0x00000180321a7890 */ /* 0x000fe2000fffe03f */
[----:B------:R-:W-:Y:S01]  /*6250*/  UMOV UR24, UR16 ;  /* 0x0000001000187c82 */ /* 0x000fe20008000000 */
[----:B------:R-:W-:Y:S01]  /*6260*/  UMOV UR25, UR17 ;  /* 0x0000001100197c82 */ /* 0x000fe20008000000 */
[----:B------:R-:W-:Y:S01]  /*6270*/  UMOV UR27, 0x80000020 ;  /* 0x80000020001b7882 */ /* 0x000fe20000000000 */
[----:B----4-:R-:W-:Y:S01]  /*6280*/  WARPGROUP.ARRIVE ;  /* 0x00000000000079c5 */ /* 0x010fe20000000000 */
[----:B------:R-:W-:Y:S01]  /*6290*/  UIADD3 UR30, UR50, 0x200, URZ ;  /* 0x00000200321e7890 */ /* 0x000fe2000fffe03f */
[----:B------:R-:W-:Y:S01]  /*62a0*/  UMOV UR28, UR16 ;  /* 0x00000010001c7c82 */ /* 0x000fe20008000000 */
[----:B------:R-:W-:-:S03]  /*62b0*/  UMOV UR29, UR17 ;  /* 0x00000011001d7c82 */ /* 0x000fc60008000000 */
[----:B------:R-:W-:Y:S03]  /*62c0*/  QGMMA.64x32x32.F32.E4M3.E4M3 R220, gdesc[UR16], R220, UP0, gsb0 ;  /* 0x0060000010dc79f3 */ /* 0x000fe6000b8008dc */
[----:B------:R-:W-:Y:S02]  /*62d0*/  WARPGROUP.DEPBAR.LE gsb0, 0x0 ;  /* 0x00008000000079c5 */ /* 0x000fe40000010000 */
[----:B------:R-:W-:Y:S01]  /*62e0*/  WARPGROUP.ARRIVE ;  /* 0x00000000000079c5 */ /* 0x000fe20000000000 */
[----:B------:R-:W-:Y:S01]  /*62f0*/  UMOV UR31, 0x80000020 ;  /* 0x80000020001f7882 */ /* 0x000fe20000000000 */
[----:B------:R-:W-:Y:S01]  /*6300*/  UIADD3 UR34, UR50, 0x280, URZ ;  /* 0x0000028032227890 */ /* 0x000fe2000fffe03f */
[----:B------:R-:W-:Y:S01]  /*6310*/  STL.64 [R1], R220 ;  /* 0x000000dc01007387 */ /* 0x000fe20000100a00 */
[----:B------:R-:W-:Y:S01]  /*6320*/  UMOV UR32, UR16 ;  /* 0x0000001000207c82 */ /* 0x000fe20008000000 */
[----:B------:R-:W-:Y:S01]  /*6330*/  UMOV UR33, UR17 ;  /* 0x0000001100217c82 */ /* 0x000fe20008000000 */
[----:B------:R-:W-:Y:S01]  /*6340*/  QGMMA.64x32x32.F32.E4M3.E4M3 R200, gdesc[UR12], R200, UP0, gsb0 ;  /* 0x006000000cc879f3 */ /* 0x000fe2000b8008c8 */
[----:B------:R-:W-:Y:S01]  /*6350*/  UMOV UR35, 0x80000020 ;  /* 0x8000002000237882 */ /* 0x000fe20000000000 */
[----:B------:R-:W-:Y:S01]  /*6360*/  UIADD3 UR38, UR50, 0x300, URZ ;  /* 0x0000030032267890 */ /* 0x000fe2000fffe03f */
[----:B------:R-:W-:Y:S01]  /*6370*/  STL.64 [R1+0x8], R222 ;  /* 0x000008de01007387 */ /* 0x000fe20000100a00 */
[----:B------:R-:W-:Y:S01]  /*6380*/  UMOV UR36, UR16 ;  /* 0x0000001000247c82 */ /* 0x000fe20008000000 */
[----:B------:R-:W-:Y:S01]  /*6390*/  UMOV UR37, UR17 ;  /* 0x0000001100257c82 */ /* 0x000fe20008000000 */
[----:B------:R-:W-:Y:S01]  /*63a0*/  UMOV UR39, 0x80000020 ;  /* 0x8000002000277882 */ /* 0x000fe20000000000 */
[----:B------:R-:W-:Y:S01]  /*63b0*/  UIADD3 UR12, UR47, 0x200, URZ ;  /* 0x000002002f0c7890 */ /* 0x000fe2000fffe03f */
[----:B------:R-:W-:Y:S01]  /*63c0*/  STL.64 [R1+0x10], R224 ;  /* 0x000010e001007387 */ /* 0x000fe20000100a00 */
[----:B0-----:R-:W-:-:S03]  /*63d0*/  IMAD.MOV.U32 R13, RZ, RZ, R235 ;  /* 0x000000ffff0d7224 */ /* 0x001fc600078e00eb */
[----:B------:R-:W-:Y:S04]  /*63e0*/  STL.64 [R1+0x18], R226 ;  /* 0x000018e201007387 */ /* 0x000fe80000100a00 */
[----:B------:R-:W-:Y:S04]  /*63f0*/  STL.64 [R1+0x20], R228 ;  /* 0x000020e401007387 */ /* 0x000fe80000100a00 */
[----:B------:R-:W-:Y:S04]  /*6400*/  STL.64 [R1+0x28], R230 ;  /* 0x000028e601007387 */ /* 0x000fe80000100a00 */
[----:B------:R-:W-:Y:S04]  /*6410*/  STL.64 [R1+0x30], R232 ;  /* 0x000030e801007387 */ /* 0x000fe80000100a00 */
[----:B------:R0:W-:Y:S04]  /*6420*/  STL [R1+0x38], R234 ;  /* 0x000038ea01007387 */ /* 0x0001e80000100800 */
[----:B0-----:R0:W5:Y:S04]  /*6430*/  LDL.LU.64 R234, [R1+0x3e0] ;  /* 0x0003e00001ea7983 */ /* 0x0011680000300a00 */
[----:B------:R0:W5:Y:S04]  /*6440*/  LDL.LU.64 R232, [R1+0x3d8] ;  /* 0x0003d80001e87983 */ /* 0x0001680000300a00 */
        /* <DEDUP_REMOVED lines=8> */
[----:B------:R-:W-:Y:S03]  /*64d0*/  QGMMA.64x32x32.F32.E4M3.E4M3 R168, gdesc[UR20], R168, UP0, gsb0 ;  /* 0x0060000014a879f3 */ /* 0x000fe6000b8008a8 */
        /* <DEDUP_REMOVED lines=8> */
[----:B-1----:R-:W2:Y:S04]  /*6560*/  LDL.LU R200, [R1] ;  /* 0x0000000001c87983 */ /* 0x002ea80000300800 */
[----:B------:R-:W2:Y:S04]  /*6570*/  LDL.LU R201, [R1+0x4] ;  /* 0x0000040001c97983 */ /* 0x000ea80000300800 */
[----:B------:R-:W2:Y:S04]  /*6580*/  LDL.LU R202, [R1+0x8] ;  /* 0x0000080001ca7983 */ /* 0x000ea80000300800 */
[----:B------:R-:W2:Y:S04]  /*6590*/  LDL.LU R203, [R1+0xc] ;  /* 0x00000c0001cb7983 */ /* 0x000ea80000300800 */
[----:B------:R-:W2:Y:S01]  /*65a0*/  LDL.LU R204, [R1+0x10] ;  /* 0x0000100001cc7983 */ /* 0x000ea20000300800 */
[----:B------:R-:W-:-:S02]  /*65b0*/  WARPGROUP.DEPBAR.LE gsb0, 0x0 ;  /* 0x00008000000079c5 */ /* 0x000fc40000010000 */
[----:B------:R-:W-:Y:S01]  /*65c0*/  WARPGROUP.ARRIVE ;  /* 0x00000000000079c5 */ /* 0x000fe20000000000 */
[----:B------:R-:W2:Y:S04]  /*65d0*/  LDL.LU R205, [R1+0x14] ;  /* 0x0000140001cd7983 */ /* 0x000ea80000300800 */
[----:B------:R-:W2:Y:S01]  /*65e0*/  LDL.LU R206, [R1+0x18] ;  /* 0x0000180001ce7983 */ /* 0x000ea20000300800 */
[----:B------:R-:W-:Y:S03]  /*65f0*/  QGMMA.64x32x32.F32.E4M3.E4M3 R136, gdesc[UR24], R136, UP0, gsb0 ;  /* 0x00600000188879f3 */ /* 0x000fe6000b800888 */
[----:B------:R-:W2:Y:S04]  /*6600*/  LDL.LU R207, [R1+0x1c] ;  /* 0x00001c0001cf7983 */ /* 0x000ea80000300800 */
[----:B------:R-:W2:Y:S04]  /*6610*/  LDL.LU R208, [R1+0x20] ;  /* 0x0000200001d07983 */ /* 0x000ea80000300800 */
[----:B------:R-:W2:Y:S04]  /*6620*/  LDL.LU R209, [R1+0x24] ;  /* 0x0000240001d17983 */ /* 0x000ea80000300800 */
[----:B------:R-:W2:Y:S04]  /*6630*/  LDL.LU R210, [R1+0x28] ;  /* 0x0000280001d27983 */ /* 0x000ea80000300800 */
[----:B------:R-:W2:Y:S04]  /*6640*/  LDL.LU R211, [R1+0x2c] ;  /* 0x00002c0001d37983 */ /* 0x000ea80000300800 */
[----:B------:R-:W2:Y:S04]  /*6650*/  LDL.LU R212, [R1+0x30] ;  /* 0x0000300001d47983 */ /* 0x000ea80000300800 */
[----:B------:R-:W2:Y:S04]  /*6660*/  LDL.LU R213, [R1+0x34] ;  /* 0x0000340001d57983 */ /* 0x000ea80000300800 */
[----:B------:R-:W2:Y:S01]  /*6670*/  LDL.LU R214, [R1+0x38] ;  /* 0x0000380001d67983 */ /* 0x000ea20000300800 */
[----:B------:R-:W-:Y:S01]  /*6680*/  IMAD.MOV.U32 R215, RZ, RZ, R13 ;  /* 0x000000ffffd77224 */ /* 0x000fe200078e000d */
[----:B------:R-:W-:Y:S01]  /*6690*/  UIADD3 UR16, UR47, 0x2, URZ ;  /* 0x000000022f107890 */ /* 0x000fe2000fffe03f */
[----:B------:R-:W-:-:S02]  /*66a0*/  WARPGROUP.DEPBAR.LE gsb0, 0x0 ;  /* 0x00008000000079c5 */ /* 0x000fc40000010000 */
[----:B------:R-:W-:-:S06]  /*66b0*/  WARPGROUP.ARRIVE ;  /* 0x00000000000079c5 */ /* 0x000fcc0000000000 */
[----:B------:R-:W-:Y:S03]  /*66c0*/  QGMMA.64x32x32.F32.E4M3.E4M3 R104, gdesc[UR28], R104, UP0, gsb0 ;  /* 0x006000001c6879f3 */ /* 0x000fe6000b800868 */
[----:B------:R-:W-:Y:S02]  /*66d0*/  WARPGROUP.DEPBAR.LE gsb0, 0x0 ;  /* 0x00008000000079c5 */ /* 0x000fe40000010000 */
[----:B------:R-:W-:-:S06]  /*66e0*/  WARPGROUP.ARRIVE ;  /* 0x00000000000079c5 */ /* 0x000fcc0000000000 */
[----:B------:R-:W-:Y:S03]  /*66f0*/  QGMMA.64x32x32.F32.E4M3.E4M3 R72, gdesc[UR32], R72, UP0, gsb0 ;  /* 0x00600000204879f3 */ /* 0x000fe6000b800848 */
[----:B------:R-:W-:Y:S02]  /*6700*/  WARPGROUP.DEPBAR.LE gsb0, 0x0 ;  /* 0x00008000000079c5 */ /* 0x000fe40000010000 */
[----:B------:R-:W-:-:S06]  /*6710*/  WARPGROUP.ARRIVE ;  /* 0x00000000000079c5 */ /* 0x000fcc0000000000 */
[----:B------:R-:W-:Y:S01]  /*6720*/  QGMMA.64x32x32.F32.E4M3.E4M3 R40, gdesc[UR36], R40, UP0, gsb0 ;  /* 0x00600000242879f3 */ /* 0x000fe2000b800828 */
        /* <DEDUP_REMOVED lines=14> */
[----:B------:R-:W-:Y:S01]  /*6810*/  QGMMA.64x32x32.F32.E4M3.E4M3 R24, gdesc[UR36], R24, UP0, gsb0 ;  /* 0x00600000241879f3 */ /* 0x000fe2000b800818 */
[----:B------:R-:W-:Y:S01]  /*6820*/  UMOV UR38, UR18 ;  /* 0x0000001200267c82 */ /* 0x000fe20008000000 */
[----:B------:R-:W-:Y:S01]  /*6830*/  UMOV UR39, UR19 ;  /* 0x0000001300277c82 */ /* 0x000fe20008000000 */
[----:B------:R-:W-:Y:S01]  /*6840*/  UIADD3 UR18, UR50, 0x82, URZ ;  /* 0x0000008232127890 */ /* 0x000fe2000fffe03f */
[----:B------:R-:W-:Y:S02]  /*6850*/  WARPGROUP.DEPBAR.LE gsb0, 0x0 ;  /* 0x00008000000079c5 */ /* 0x000fe40000010000 */
[----:B------:R-:W-:-:S06]  /*6860*/  WARPGROUP.ARRIVE ;  /* 0x00000000000079c5 */ /* 0x000fcc0000000000 */
[----:B------:R-:W-:Y:S03]  /*6870*/  QGMMA.64x32x32.F32.E4M3.E4M3 R56, gdesc[UR32], R56, UP0, gsb0 ;  /* 0x00600000203879f3 */ /* 0x000fe6000b800838 */
        /* <DEDUP_REMOVED lines=9> */
[----:B------:R-:W-:Y:S01]  /*6910*/  UMOV UR19, 0x80000020 ;  /* 0x8000002000137882 */ /* 0x000fe20000000000 */
[----:B------:R-:W-:Y:S01]  /*6920*/  UIADD3 UR22, UR50, 0x102, URZ ;  /* 0x0000010232167890 */ /* 0x000fe2000fffe03f */
[----:B------:R-:W-:Y:S02]  /*6930*/  WARPGROUP.DEPBAR.LE gsb0, 0x0 ;  /* 0x00008000000079c5 */ /* 0x000fe40000010000 */
[----:B------:R-:W-:-:S06]  /*6940*/  WARPGROUP.ARRIVE ;  /* 0x00000000000079c5 */ /* 0x000fcc0000000000 */
[----:B------:R-:W-:Y:S01]  /*6950*/  QGMMA.64x32x32.F32.E4M3.E4M3 R184, gdesc[UR12], R184, UP0, gsb0 ;  /* 0x006000000cb879f3 */ /* 0x000fe2000b8008b8 */
[----:B------:R-:W-:Y:S01]  /*6960*/  UIADD3 UR14, UR50, 0x2, URZ ;  /* 0x00000002320e7890 */ /* 0x000fe2000fffe03f */
[----:B------:R-:W-:Y:S01]  /*6970*/  UMOV UR12, UR16 ;  /* 0x00000010000c7c82 */ /* 0x000fe20008000000 */
[----:B------:R-:W-:Y:S01]  /*6980*/  UMOV UR13, 0x80000020 ;  /* 0x80000020000d7882 */ /* 0x000fe20000000000 */
[----:B------:R-:W-:Y:S01]  /*6990*/  UMOV UR15, 0x80000020 ;  /* 0x80000020000f7882 */ /* 0x000fe20000000000 */
[----:B------:R-:W-:Y:S01]  /*69a0*/  UMOV UR16, UR12 ;  /* 0x0000000c00107c82 */ /* 0x000fe20008000000 */
        /* <DEDUP_REMOVED lines=11> */
[----:B------:R-:W-:-:S02]  /*6a60*/  WARPGROUP.DEPBAR.LE gsb0, 0x0 ;  /* 0x00008000000079c5 */ /* 0x000fc40000010000 */
[----:B----4-:R-:W-:-:S06]  /*6a70*/  WARPGROUP.ARRIVE ;  /* 0x00000000000079c5 */ /* 0x010fcc0000000000 */
[----:B------:R-:W-:Y:S03]  /*6a80*/  QGMMA.64x32x32.F32.E4M3.E4M3 R216, gdesc[UR36], R216, UP0, gsb0 ;  /* 0x0060000024d879f3 */ /* 0x000fe6000b8008d8 */
[----:B------:R-:W-:Y:S02]  /*6a90*/  WARPGROUP.DEPBAR.LE gsb0, 0x0 ;  /* 0x00008000000079c5 */ /* 0x000fe40000010000 */
[----:B--2---:R-:W-:-:S06]  /*6aa0*/  WARPGROUP.ARRIVE ;  /* 0x00000000000079c5 */ /* 0x004fcc0000000000 */
[----:B------:R-:W-:Y:S03]  /*6ab0*/  QGMMA.64x32x32.F32.E4M3.E4M3 R200, gdesc[UR12], R200, gsb0 ;  /* 0x006000000cc879f3 */ /* 0x000fe600080008c8 */
[----:B------:R-:W-:Y:S02]  /*6ac0*/  WARPGROUP.DEPBAR.LE gsb0, 0x0 ;  /* 0x00008000000079c5 */ /* 0x000fe40000010000 */
[----:B------:R-:W-:Y:S04]  /*6ad0*/  STL.64 [R1], R200 ;  /* 0x000000c801007387 */ /* 0x000fe80000100a00 */
[----:B------:R-:W-:Y:S04]  /*6ae0*/  STL.64 [R1+0x8], R202 ;  /* 0x000008ca01007387 */ /* 0x000fe80000100a00 */
[----:B------:R-:W-:Y:S04]  /*6af0*/  STL.64 [R1+0x10], R204 ;  /* 0x000010cc01007387 */ /* 0x000fe80000100a00 */
[----:B------:R-:W-:Y:S04]  /*6b00*/  STL.64 [R1+0x18], R206 ;  /* 0x000018ce01007387 */ /* 0x000fe80000100a00 */
[----:B------:R-:W-:Y:S04]  /*6b10*/  STL.64 [R1+0x20], R208 ;  /* 0x000020d001007387 */ /* 0x000fe80000100a00 */
[----:B------:R-:W-:Y:S04]  /*6b20*/  STL.64 [R1+0x28], R210 ;  /* 0x000028d201007387 */ /* 0x000fe80000100a00 */
[----:B------:R-:W-:Y:S04]  /*6b30*/  STL.64 [R1+0x30], R212 ;  /* 0x000030d401007387 */ /* 0x000fe80000100a00 */
[----:B------:R1:W-:Y:S04]  /*6b40*/  STL.64 [R1+0x38], R214 ;  /* 0x000038d601007387 */ /* 0x0003e80000100a00 */
[----:B-1----:R-:W2:Y:S04]  /*6b50*/  LDL.LU.64 R214, [R1+0x3a0] ;  /* 0x0003a00001d67983 */ /* 0x002ea80000300a00 */
[----:B------:R-:W2:Y:S04]  /*6b60*/  LDL.LU.64 R212, [R1+0x398] ;  /* 0x0003980001d47983 */ /* 0x000ea80000300a00 */
[----:B------:R-:W2:Y:S04]  /*6b70*/  LDL.LU.64 R210, [R1+0x390] ;  /* 0x0003900001d27983 */ /* 0x000ea80000300a00 */
[----:B------:R-:W2:Y:S04]  /*6b80*/  LDL.LU.64 R208, [R1+0x388] ;  /* 0x0003880001d07983 */ /* 0x000ea80000300a00 */
[----:B------:R-:W2:Y:S04]  /*6b90*/  LDL.LU.64 R206, [R1+0x380] ;  /* 0x0003800001ce7983 */ /* 0x000ea80000300a00 */
[----:B------:R-:W2:Y:S04]  /*6ba0*/  LDL.LU.64 R204, [R1+0x378] ;  /* 0x0003780001cc7983 */ /* 0x000ea80000300a00 */
[----:B------:R-:W2:Y:S04]  /*6bb0*/  LDL.LU.64 R202, [R1+0x370] ;  /* 0x0003700001ca7983 */ /* 0x000ea80000300a00 */
[----:B------:R-:W2:Y:S01]  /*6bc0*/  LDL.LU.64 R200, [R1+0x368] ;  /* 0x0003680001c87983 */ /* 0x000ea20000300a00 */
        /* <DEDUP_REMOVED lines=9> */
[----:B------:R-:W-:-:S02]  /*6c60*/  UIADD3 UR47, UR47, 0x202, URZ ;  /* 0x000002022f2f7890 */ /* 0x000fc4000fffe03f */
[----:B------:R-:W-:-:S04]  /*6c70*/  UIADD3 UR6, UR6, 0x2, URZ ;  /* 0x0000000206067890 */ /* 0x000fc8000fffe03f */
[----:B------:R-:W-:Y:S01]  /*6c80*/  UISETP.NE.AND UP0, UPT, UR6, UR43, UPT ;  /* 0x0000002b0600728c */ /* 0x000fe2000bf05270 */
[----:B--2---:R-:W-:-:S06]  /*6c90*/  WARPGROUP.ARRIVE ;  /* 0x00000000000079c5 */ /* 0x004fcc0000000000 */
        /* <DEDUP_REMOVED lines=53> */
[----:B------:R-:W-:-:S12]  /*6ff0*/  WARPGROUP.DEPBAR.LE gsb0, 0x0 ;  /* 0x00008000000079c5 */ /* 0x000fd80000010000 */
[----:B0-----:R-:W-:Y:S05]  /*7000*/  @!P0 BRA `(.L_x_24) ;  /* 0x0000002800b48947 */ /* 0x001fea0003800000 */
[----:B------:R0:W-:Y:S04]  /*7010*/  STL [R1+0x3c4], R48 ;  /* 0x0003c43001007387 */ /* 0x0001e80000100800 */
[----:B0-----:R-:W2:Y:S04]  /*7020*/  LDL R48, [R1] ;  /* 0x0000000001307983 */ /* 0x001ea80000100800 */
[----:B------:R0:W-:Y:S04]  /*7030*/  STL [R1+0x3c0], R49 ;  /* 0x0003c03101007387 */ /* 0x0001e80000100800 */
[----:B0-----:R-:W4:Y:S04]  /*7040*/  LDL R49, [R1+0x4] ;  /* 0x0000040001317983 */ /* 0x001f280000100800 */
[----:B------:R0:W-:Y:S04]  /*7050*/  STL [R1+0x3bc], R50 ;  /* 0x0003bc3201007387 */ /* 0x0001e80000100800 */
[----:B0-----:R-:W3:Y:S04]  /*7060*/  LDL R50, [R1+0x8] ;  /* 0x0000080001327983 */ /* 0x001ee80000100800 */
        /* <DEDUP_REMOVED lines=12> */
[----:B------:R-:W3:Y:S04]  /*7130*/  LDL.LU R13, [R1+0x64] ;  /* 0x00006400010d7983 */ /* 0x000ee80000300800 */
[----:B------:R0:W-:Y:S04]  /*7140*/  STL [R1+0x3a0], R25 ;  /* 0x0003a01901007387 */ /* 0x0001e80000100800 */
[----:B0-----:R-:W3:Y:S04]  /*7150*/  LDL.LU R25, [R1+0x60] ;  /* 0x0000600001197983 */ /* 0x001ee80000300800 */
        /* <DEDUP_REMOVED lines=29> */
[----:B0-----:R-:W3:Y:S01]  /*7330*/  LDL R12, [R1+0x24] ;  /* 0x00002400010c7983 */ /* 0x001ee20000100800 */
[----:B--2---:R-:W-:-:S01]  /*7340*/  FADD R11, R48, R11 ;  /* 0x0000000b300b7221 */ /* 0x004fc20000000000 */
[----:B----4-:R-:W-:Y:S01]  /*7350*/  FADD R10, R49, R10 ;  /* 0x0000000a310a7221 */ /* 0x010fe20000000000 */
[----:B---3--:R-:W-:-:S01]  /*7360*/  FADD R9, R50, R9 ;  /* 0x0000000932097221 */ /* 0x008fc20000000000 */
[----:B------:R-:W2:Y:S01]  /*7370*/  LDL.LU R48, [R1+0x3c4] ;  /* 0x0003c40001307983 */ /* 0x000ea20000300800 */
[----:B------:R-:W-:-:S03]  /*7380*/  FADD R8, R51, R8 ;  /* 0x0000000833087221 */ /* 0x000fc60000000000 */
[----:B------:R-:W3:Y:S04]  /*7390*/  LDL.LU R49, [R1+0x3c0] ;  /* 0x0003c00001317983 */ /* 0x000ee80000300800 */
[----:B------:R-:W4:Y:S04]  /*73a0*/  LDL.LU R50, [R1+0x3bc] ;  /* 0x0003bc0001327983 */ /* 0x000f280000300800 */
[----:B------:R-:W4:Y:S01]  /*73b0*/  LDL.LU R51, [R1+0x3b8] ;  /* 0x0003b80001337983 */ /* 0x000f220000300800 */
[----:B------:R-:W-:-:S03]  /*73c0*/  FADD R7, R52, R7 ;  /* 0x0000000734077221 */ /* 0x000fc60000000000 */
        /* <DEDUP_REMOVED lines=9> */
[----:B------:R-:W-:-:S01]  /*7460*/  FADD R19, R216, R19 ;  /* 0x00000013d8137221 */ /* 0x000fc20000000000 */
[----:B------:R-:W-:Y:S01]  /*7470*/  FADD R13, R204, R13 ;  /* 0x0000000dcc0d7221 */ /* 0x000fe20000000000 */
[----:B------:R-:W-:-:S01]  /*7480*/  FADD R20, R217, R20 ;  /* 0x00000014d9147221 */ /* 0x000fc20000000000 */
[----:B------:R-:W-:Y:S01]  /*7490*/  FADD R21, R218, R21 ;  /* 0x00000015da157221 */ /* 0x000fe20000000000 */
[----:B------:R-:W-:-:S01]  /*74a0*/  FADD R22, R219, R22 ;  /* 0x00000016db167221 */ /* 0x000fc20000000000 */
[----:B------:R-:W-:Y:S01]  /*74b0*/  FADD R23, R220, R23 ;  /* 0x00000017dc177221 */ /* 0x000fe20000000000 */
[----:B-----5:R-:W-:-:S01]  /*74c0*/  FADD R232, R221, R232 ;  /* 0x000000e8dde87221 */ /* 0x020fc20000000000 */
[----:B------:R-:W-:Y:S01]  /*74d0*/  FADD R233, R222, R233 ;  /* 0x000000e9dee97221 */ /* 0x000fe20000000000 */
[----:B------:R-:W-:-:S01]  /*74e0*/  FADD R234, R223, R234 ;  /* 0x000000eadfea7221 */ /* 0x000fc20000000000 */
        /* <DEDUP_REMOVED lines=11> */
[----:B------:R-:W-:-:S05]  /*75a0*/  FADD R33, R227, R33 ;  /* 0x00000021e3217221 */ /* 0x000fca0000000000 */
[----:B------:R0:W-:Y:S04]  /*75b0*/  STL [R1+0x40], R33 ;  /* 0x0000402101007387 */ /* 0x0001e80000100800 */
[----:B------:R1:W-:Y:S04]  /*75c0*/  STL [R1+0x44], R32 ;  /* 0x0000442001007387 */ /* 0x0003e80000100800 */
[----:B------:R1:W-:Y:S01]  /*75d0*/  STL [R1+0x48], R31 ;  /* 0x0000481f01007387 */ /* 0x0003e20000100800 */
[----:B------:R-:W-:-:S03]  /*75e0*/  FADD R18, R34, R18 ;  /* 0x0000001222127221 */ /* 0x000fc60000000000 */
[----:B------:R1:W-:Y:S04]  /*75f0*/  STL [R1+0x4c], R30 ;  /* 0x00004c1e01007387 */ /* 0x0003e80000100800 */
[----:B------:R1:W-:Y:S04]  /*7600*/  STL [R1+0x50], R29 ;  /* 0x0000501d01007387 */ /* 0x0003e80000100800 */
[----:B------:R1:W-:Y:S01]  /*7610*/  STL [R1+0x54], R28 ;  /* 0x0000541c01007387 */ /* 0x0003e20000100800 */
[----:B------:R-:W-:-:S03]  /*7620*/  FADD R17, R35, R17 ;  /* 0x0000001123117221 */ /* 0x000fc60000000000 */
[----:B------:R1:W-:Y:S01]  /*7630*/  STL [R1+0x58], R27 ;  /* 0x0000581b01007387 */ /* 0x0003e20000100800 */
[----:B------:R-:W-:-:S01]  /*7640*/  FADD R16, R36, R16 ;  /* 0x0000001024107221 */ /* 0x000fc20000000000 */
[----:B------:R-:W-:Y:S01]  /*7650*/  FADD R15, R37, R15 ;  /* 0x0000000f250f7221 */ /* 0x000fe20000000000 */
[----:B------:R-:W-:-:S01]  /*7660*/  FADD R14, R38, R14 ;  /* 0x0000000e260e7221 */ /* 0x000fc20000000000 */
[----:B------:R-:W-:Y:S02]  /*7670*/  FADD R0, R39, R0 ;  /* 0x0000000027007221 */ /* 0x000fe40000000000 */
[----:B------:R-:W2:Y:S04]  /*7680*/  LDL.LU R39, [R1+0x68] ;  /* 0x0000680001277983 */ /* 0x000ea80000300800 */
[----:B------:R3:W-:Y:S04]  /*7690*/  STL [R1+0x5c], R26 ;  /* 0x00005c1a01007387 */ /* 0x0007e80000100800 */
[----:B------:R-:W4:Y:S04]  /*76a0*/  LDL.LU R38, [R1+0x6c] ;  /* 0x00006c0001267983 */ /* 0x000f280000300800 */
[----:B------:R3:W-:Y:S01]  /*76b0*/  STL [R1+0x60], R25 ;  /* 0x0000601901007387 */ /* 0x0007e20000100800 */
[----:B------:R-:W-:-:S03]  /*76c0*/  FADD R2, R12, R2 ;  /* 0x000000020c027221 */ /* 0x000fc60000000000 */
[----:B------:R-:W4:Y:S04]  /*76d0*/  LDL.LU R37, [R1+0x70] ;  /* 0x0000700001257983 */ /* 0x000f280000300800 */
[----:B------:R3:W-:Y:S04]  /*76e0*/  STL [R1+0x64], R13 ;  /* 0x0000640d01007387 */ /* 0x0007e80000100800 */
[----:B------:R-:W4:Y:S04]  /*76f0*/  LDL.LU R36, [R1+0x74] ;  /* 0x0000740001247983 */ /* 0x000f280000300800 */
[----:B------:R-:W4:Y:S04]  /*7700*/  LDL.LU R35, [R1+0x78] ;  /* 0x0000780001237983 */ /* 0x000f280000300800 */
[----:B------:R-:W4:Y:S04]  /*7710*/  LDL.LU R34, [R1+0x7c] ;  /* 0x00007c0001227983 */ /* 0x000f280000300800 */
[----:B0-----:R-:W4:Y:S04]  /*7720*/  LDL.LU R33, [R1+0x80] ;  /* 0x0000800001217983 */ /* 0x001f280000300800 */
[----:B-1----:R-:W4:Y:S04]  /*7730*/  LDL.LU R32, [R1+0x84] ;  /* 0x0000840001207983 */ /* 0x002f280000300800 */
[----:B------:R-:W4:Y:S04]  /*7740*/  LDL.LU R31, [R1+0x88] ;  /* 0x00008800011f7983 */ /* 0x000f280000300800 */
[----:B------:R-:W4:Y:S04]  /*7750*/  LDL.LU R30, [R1+0x8c] ;  /* 0x00008c00011e7983 */ /* 0x000f280000300800 */
[----:B------:R-:W4:Y:S04]  /*7760*/  LDL.LU R29, [R1+0x90] ;  /* 0x00009000011d7983 */ /* 0x000f280000300800 */
[----:B------:R-:W4:Y:S04]  /*7770*/  LDL.LU R28, [R1+0x94] ;  /* 0x00009400011c7983 */ /* 0x000f280000300800 */
[----:B------:R-:W4:Y:S04]  /*7780*/  LDL.LU R27, [R1+0x98] ;  /* 0x00009800011b7983 */ /* 0x000f280000300800 */
[----:B---3--:R-:W3:Y:S04]  /*7790*/  LDL.LU R26, [R1+0x9c] ;  /* 0x00009c00011a7983 */ /* 0x008ee80000300800 */
[----:B------:R-:W3:Y:S04]  /*77a0*/  LDL.LU R25, [R1+0xa0] ;  /* 0x0000a00001197983 */ /* 0x000ee80000300800 */
[----:B------:R-:W3:Y:S04]  /*77b0*/  LDL.LU R13, [R1+0xa4] ;  /* 0x0000a400010d7983 */ /* 0x000ee80000300800 */
[----:B------:R-:W3:Y:S01]  /*77c0*/  LDL.LU R12, [R1+0xa8] ;  /* 0x0000a800010c7983 */ /* 0x000ee20000300800 */
[----:B--2---:R-:W-:-:S01]  /*77d0*/  FADD R39, R205, R39 ;  /* 0x00000027cd277221 */ /* 0x004fc20000000000 */
[----:B----4-:R-:W-:-:S04]  /*77e0*/  FADD R38, R206, R38 ;  /* 0x00000026ce267221 */ /* 0x010fc80000000000 */
[----:B------:R0:W-:Y:S01]  /*77f0*/  STL [R1+0x68], R39 ;  /* 0x0000682701007387 */ /* 0x0001e20000100800 */
[----:B------:R-:W-:-:S03]  /*7800*/  FADD R37, R207, R37 ;  /* 0x00000025cf257221 */ /* 0x000fc60000000000 */
        /* <DEDUP_REMOVED lines=21> */
[----:B---3--:R-:W-:-:S03]  /*7960*/  FADD R26, R186, R26 ;  /* 0x0000001aba1a7221 */ /* 0x008fc60000000000 */
[----:B------:R3:W-:Y:S01]  /*7970*/  STL [R1+0x98], R27 ;  /* 0x0000981b01007387 */ /* 0x0007e20000100800 */
[----:B------:R-:W-:-:S03]  /*7980*/  FADD R25, R187, R25 ;  /* 0x00000019bb197221 */ /* 0x000fc60000000000 */
[----:B------:R3:W-:Y:S01]  /*7990*/  STL [R1+0x9c], R26 ;  /* 0x00009c1a01007387 */ /* 0x0007e20000100800 */
[----:B------:R-:W-:-:S03]  /*79a0*/  FADD R13, R188, R13 ;  /* 0x0000000dbc0d7221 */ /* 0x000fc60000000000 */
[----:B0-----:R-:W3:Y:S01]  /*79b0*/  LDL.LU R39, [R1+0xac] ;  /* 0x0000ac0001277983 */ /* 0x001ee20000300800 */
[----:B------:R-:W-:-:S03]  /*79c0*/  FADD R12, R189, R12 ;  /* 0x0000000cbd0c7221 */ /* 0x000fc60000000000 */
[----:B------:R0:W-:Y:S04]  /*79d0*/  STL [R1+0xa0], R25 ;  /* 0x0000a01901007387 */ /* 0x0001e80000100800 */
[----:B-1----:R-:W3:Y:S04]  /*79e0*/  LDL.LU R38, [R1+0xb0] ;  /* 0x0000b00001267983 */ /* 0x002ee80000300800 */
[----:B------:R1:W-:Y:S04]  /*79f0*/  STL [R1+0xa4], R13 ;  /* 0x0000a40d01007387 */ /* 0x0003e80000100800 */
[----:B--2---:R-:W2:Y:S04]  /*7a00*/  LDL.LU R37, [R1+0xb4] ;  /* 0x0000b40001257983 */ /* 0x004ea80000300800 */
[----:B------:R1:W-:Y:S04]  /*7a10*/  STL [R1+0xa8], R12 ;  /* 0x0000a80c01007387 */ /* 0x0003e80000100800 */
[----:B----4-:R-:W4:Y:S04]  /*7a20*/  LDL.LU R36, [R1+0xb8] ;  /* 0x0000b80001247983 */ /* 0x010f280000300800 */
[----:B------:R-:W4:Y:S04]  /*7a30*/  LDL.LU R35, [R1+0xbc] ;  /* 0x0000bc0001237983 */ /* 0x000f280000300800 */
[----:B------:R-:W4:Y:S04]  /*7a40*/  LDL.LU R34, [R1+0xc0] ;  /* 0x0000c00001227983 */ /* 0x000f280000300800 */
[----:B------:R-:W4:Y:S04]  /*7a50*/  LDL.LU R33, [R1+0xc4] ;  /* 0x0000c40001217983 */ /* 0x000f280000300800 */
[----:B------:R-:W4:Y:S04]  /*7a60*/  LDL.LU R32, [R1+0xc8] ;  /* 0x0000c80001207983 */ /* 0x000f280000300800 */
[----:B------:R-:W4:Y:S04]  /*7a70*/  LDL.LU R31, [R1+0xcc] ;  /* 0x0000cc00011f7983 */ /* 0x000f280000300800 */
[----:B------:R-:W4:Y:S04]  /*7a80*/  LDL.LU R30, [R1+0xd0] ;  /* 0x0000d000011e7983 */ /* 0x000f280000300800 */
[----:B------:R-:W4:Y:S04]  /*7a90*/  LDL.LU R29, [R1+0xd4] ;  /* 0x0000d400011d7983 */ /* 0x000f280000300800 */
[----:B------:R-:W4:Y:S04]  /*7aa0*/  LDL.LU R28, [R1+0xd8] ;  /* 0x0000d800011c7983 */ /* 0x000f280000300800 */
[----:B---3--:R-:W3:Y:S04]  /*7ab0*/  LDL.LU R27, [R1+0xdc] ;  /* 0x0000dc00011b7983 */ /* 0x008ee80000300800 */
[----:B------:R-:W3:Y:S04]  /*7ac0*/  LDL.LU R26, [R1+0xe0] ;  /* 0x0000e000011a7983 */ /* 0x000ee80000300800 */
[----:B0-----:R-:W3:Y:S04]  /*7ad0*/  LDL.LU R25, [R1+0xe4] ;  /* 0x0000e40001197983 */ /* 0x001ee80000300800 */
[----:B-1----:R-:W3:Y:S04]  /*7ae0*/  LDL.LU R13, [R1+0xe8] ;  /* 0x0000e800010d7983 */ /* 0x002ee80000300800 */
[----:B------:R-:W3:Y:S01]  /*7af0*/  LDL.LU R12, [R1+0xec] ;  /* 0x0000ec00010c7983 */ /* 0x000ee20000300800 */
[----:B------:R-:W-:-:S01]  /*7b00*/  FADD R39, R190, R39 ;  /* 0x00000027be277221 */ /* 0x000fc20000000000 */
[----:B------:R-:W-:-:S04]  /*7b10*/  FADD R38, R191, R38 ;  /* 0x00000026bf267221 */ /* 0x000fc80000000000 */
[----:B------:R0:W-:Y:S01]  /*7b20*/  STL [R1+0xac], R39 ;  /* 0x0000ac2701007387 */ /* 0x0001e20000100800 */
[----:B--2---:R-:W-:-:S03]  /*7b30*/  FADD R37, R192, R37 ;  /* 0x00000025c0257221 */ /* 0x004fc60000000000 */
[----:B------:R1:W-:Y:S01]  /*7b40*/  STL [R1+0xb0], R38 ;  /* 0x0000b02601007387 */ /* 0x0003e20000100800 */
[----:B----4-:R-:W-:-:S03]  /*7b50*/  FADD R36, R193, R36 ;  /* 0x00000024c1247221 */ /* 0x010fc60000000000 */
        /* <DEDUP_REMOVED lines=404> */
[----:B------:R-:W-:Y:S01]  /*94a0*/  STL [R1+0x2cc], R39 ;  /* 0x0002cc2701007387 */ /* 0x000fe20000100800 */
[----:B--2---:R-:W-:-:S03]  /*94b0*/  FADD R37, R40, R37 ;  /* 0x0000002528257221 */ /* 0x004fc60000000000 */
[----:B------:R-:W-:Y:S01]  /*94c0*/  STL [R1+0x2d0], R38 ;  /* 0x0002d02601007387 */ /* 0x000fe20000100800 */
[----:B----4-:R-:W-:-:S03]  /*94d0*/  FADD R36, R41, R36 ;  /* 0x0000002429247221 */ /* 0x010fc60000000000 */
[----:B------:R-:W-:Y:S01]  /*94e0*/  STL [R1+0x2d4], R37 ;  /* 0x0002d42501007387 */ /* 0x000fe20000100800 */
[----:B---3--:R-:W-:-:S03]  /*94f0*/  FADD R35, R42, R35 ;  /* 0x000000232a237221 */ /* 0x008fc60000000000 */
[----:B------:R-:W-:Y:S01]  /*9500*/  STL [R1+0x2d8], R36 ;  /* 0x0002d82401007387 */ /* 0x000fe20000100800 */
[----:B------:R-:W-:-:S03]  /*9510*/  FADD R34, R43, R34 ;  /* 0x000000222b227221 */ /* 0x000fc60000000000 */
        /* <DEDUP_REMOVED lines=18> */
[----:B------:R-:W-:Y:S04]  /*9640*/  STL [R1+0x300], R26 ;  /* 0x0003001a01007387 */ /* 0x000fe80000100800 */
[----:B------:R0:W-:Y:S04]  /*9650*/  STL [R1+0x304], R25 ;  /* 0x0003041901007387 */ /* 0x0001e80000100800 */
[----:B0-----:R-:W2:Y:S01]  /*9660*/  LDL.LU R25, [R1+0x310] ;  /* 0x0003100001197983 */ /* 0x001ea20000300800 */
[----:B------:R-:W-:-:S01]  /*9670*/  FADD R13, R53, R13 ;  /* 0x0000000d350d7221 */ /* 0x000fc20000000000 */
[----:B------:R-:W-:-:S02]  /*9680*/  FADD R12, R54, R12 ;  /* 0x0000000c360c7221 */ /* 0x000fc40000000000 */
[----:B------:R-:W3:Y:S04]  /*9690*/  LDL.LU R26, [R1+0x314] ;  /* 0x00031400011a7983 */ /* 0x000ee80000300800 */
[----:B------:R-:W-:Y:S04]  /*96a0*/  STL [R1+0x308], R13 ;  /* 0x0003080d01007387 */ /* 0x000fe80000100800 */
[----:B------:R-:W4:Y:S04]  /*96b0*/  LDL.LU R27, [R1+0x318] ;  /* 0x00031800011b7983 */ /* 0x000f280000300800 */
[----:B------:R0:W-:Y:S04]  /*96c0*/  STL [R1+0x30c], R12 ;  /* 0x00030c0c01007387 */ /* 0x0001e80000100800 */
        /* <DEDUP_REMOVED lines=12> */
[----:B0-----:R-:W4:Y:S04]  /*9790*/  LDL.LU R12, [R1+0x34c] ;  /* 0x00034c00010c7983 */ /* 0x001f280000300800 */
[----:B------:R-:W4:Y:S01]  /*97a0*/  LDL.LU R13, [R1+0x350] ;  /* 0x00035000010d7983 */ /* 0x000f220000300800 */
[----:B--2---:R-:W-:-:S05]  /*97b0*/  FADD R25, R55, R25 ;  /* 0x0000001937197221 */ /* 0x004fca0000000000 */
[----:B------:R0:W-:Y:S04]  /*97c0*/  STL [R1+0x310], R25 ;  /* 0x0003101901007387 */ /* 0x0001e80000100800 */
[----:B0-----:R-:W4:Y:S01]  /*97d0*/  LDL.LU R25, [R1+0x3a0] ;  /* 0x0003a00001197983 */ /* 0x001f220000300800 */
[----:B---3--:R-:W-:-:S05]  /*97e0*/  FADD R26, R24, R26 ;  /* 0x0000001a181a7221 */ /* 0x008fca0000000000 */
[----:B------:R0:W-:Y:S04]  /*97f0*/  STL [R1+0x314], R26 ;  /* 0x0003141a01007387 */ /* 0x0001e80000100800 */
[----:B0-----:R-:W2:Y:S01]  /*9800*/  LDL.LU R26, [R1+0x39c] ;  /* 0x00039c00011a7983 */ /* 0x001ea20000300800 */
[----:B----4-:R-:W-:-:S05]  /*9810*/  FADD R27, R25, R27 ;  /* 0x0000001b191b7221 */ /* 0x010fca0000000000 */
[----:B------:R0:W-:Y:S04]  /*9820*/  STL [R1+0x318], R27 ;  /* 0x0003181b01007387 */ /* 0x0001e80000100800 */
[----:B0-----:R-:W3:Y:S01]  /*9830*/  LDL.LU R27, [R1+0x398] ;  /* 0x00039800011b7983 */ /* 0x001ee20000300800 */
[----:B--2---:R-:W-:-:S05]  /*9840*/  FADD R28, R26, R28 ;  /* 0x0000001c1a1c7221 */ /* 0x004fca0000000000 */
[----:B------:R0:W-:Y:S04]  /*9850*/  STL [R1+0x31c], R28 ;  /* 0x00031c1c01007387 */ /* 0x0001e80000100800 */
[----:B0-----:R-:W2:Y:S01]  /*9860*/  LDL.LU R28, [R1+0x394] ;  /* 0x00039400011c7983 */ /* 0x001ea20000300800 */
[----:B---3--:R-:W-:-:S05]  /*9870*/  FADD R29, R27, R29 ;  /* 0x0000001d1b1d7221 */ /* 0x008fca0000000000 */
        /* <DEDUP_REMOVED lines=34> */
[----:B0-----:R0:W5:Y:S01]  /*9aa0*/  LDL.LU R12, [R1+0x364] ;  /* 0x00036400010c7983 */ /* 0x0011620000300800 */
[----:B------:R-:W-:Y:S01]  /*9ab0*/  UMOV UR6, URZ ;  /* 0x0000003f00067c82 */ /* 0x000fe20008000000 */
[----:B---3--:R-:W-:-:S05]  /*9ac0*/  FADD R13, R13, R39 ;  /* 0x000000270d0d7221 */ /* 0x008fca0000000000 */
[----:B------:R0:W-:Y:S02]  /*9ad0*/  STL [R1+0x350], R13 ;  /* 0x0003500d01007387 */ /* 0x0001e40000100800 */
.L_x_24:
[----:B------:R-:W-:Y:S05]  /*9ae0*/  @!P1 BRA `(.L_x_25) ;  /* 0x0000000000049947 */ /* 0x000fea0003800000 */
[----:B------:R-:W-:Y:S01]  /*9af0*/  BPT.TRAP 0x1 ;  /* 0x000000040000795c */ /* 0x000fe20000300000 */
.L_x_25:
[----:B------:R-:W-:Y:S02]  /*9b00*/  UISETP.GT.U32.AND UP0, UPT, UR7, 0x1, UPT ;  /* 0x000000010700788c */ /* 0x000fe4000bf04070 */
[----:B------:R-:W-:-:S04]  /*9b10*/  ULEA UR13, UR44, UR9, 0x3 ;  /* 0x000000092c0d7291 */ /* 0x000fc8000f8e183f */
[----:B------:R-:W-:Y:S01]  /*9b20*/  UIADD3 UR13, UR13, 0x38, URZ ;  /* 0x000000380d0d7890 */ /* 0x000fe2000fffe03f */
[----:B------:R-:W-:-:S03]  /*9b30*/  PLOP3.LUT P0, PT, PT, PT, UP0, 0x80, 0x0 ;  /* 0x000000000000781c */ /* 0x000fc60003f0f008 */
[----:B------:R-:W-:-:S09]  /*9b40*/  UPRMT UR13, URZ, 0x654, UR13 ;  /* 0x000006543f0d7896 */ /* 0x000fd2000800000d */
[----:B------:R-:W-:Y:S01]  /*9b50*/  SYNCS.ARRIVE.TRANS64.RED.A1T0 RZ, [UR13], RZ ;  /* 0x000000ffffff79a7 */ /* 0x000fe2000810040d */
[----:B------:R-:W-:Y:S05]  /*9b60*/  @P0 BRA `(.L_x_26) ;  /* 0x0000000000040947 */ /* 0x000fea0003800000 */
[----:B------:R-:W-:Y:S01]  /*9b70*/  BPT.TRAP 0x1 ;  /* 0x000000040000795c */ /* 0x000fe20000300000 */
.L_x_26:
[----:B------:R-:W-:Y:S02]  /*9b80*/  UISETP.GT.AND UP2, UPT, UR45, 0x1, UPT ;  /* 0x000000012d00788c */ /* 0x000fe4000bf44270 */
[----:B------:R-:W-:Y:S02]  /*9b90*/  UIADD3 UR46, UR46, 0x1, URZ ;  /* 0x000000012e2e7890 */ /* 0x000fe4000fffe03f */
[----:B------:R-:W-:Y:S02]  /*9ba0*/  UIADD3 UR44, UR44, 0x1, URZ ;  /* 0x000000012c2c7890 */ /* 0x000fe4000fffe03f */
[----:B------:R-:W-:Y:S01]  /*9bb0*/  PLOP3.LUT P0, PT, PT, PT, UP2, 0x80, 0x0 ;  /* 0x000000000000781c */ /* 0x000fe20003f0f028 */
[----:B------:R-:W-:Y:S02]  /*9bc0*/  UISETP.NE.AND UP0, UPT, UR46, 0x7, UPT ;  /* 0x000000072e00788c */ /* 0x000fe4000bf05270 */
[----:B------:R-:W-:Y:S02]  /*9bd0*/  UISETP.NE.AND UP1, UPT, UR44, 0x7, UPT ;  /* 0x000000072c00788c */ /* 0x000fe4000bf25270 */
[----:B------:R-:W-:-:S02]  /*9be0*/  USEL UR13, URZ, 0x1, UP0 ;  /* 0x000000013f0d7887 */ /* 0x000fc40008000000 */
[----:B------:R-:W-:Y:S02]  /*9bf0*/  UIADD3 UR45, UR45, -0x1, URZ ;  /* 0xffffffff2d2d7890 */ /* 0x000fe4000fffe03f */
[----:B------:R-:W-:Y:S02]  /*9c00*/  USEL UR46, UR46, URZ, UP0 ;  /* 0x0000003f2e2e7287 */ /* 0x000fe40008000000 */
[----:B-----5:R-:W-:Y:S01]  /*9c10*/  LOP3.LUT R12, R12, UR13, RZ, 0x3c, !PT ;  /* 0x0000000d0c0c7c12 */ /* 0x020fe2000f8e3cff */
[----:B------:R-:W-:Y:S01]  /*9c20*/  USEL UR44, UR44, URZ, UP1 ;  /* 0x0000003f2c2c7287 */ /* 0x000fe20008800000 */
[----:B------:R-:W-:Y:S01]  /*9c30*/  UMOV UR13, 0x1 ;  /* 0x00000001000d7882 */ /* 0x000fe20000000000 */
[----:B------:R-:W-:Y:S10]  /*9c40*/  @P0 BRA `(.L_x_27) ;  /* 0xffffffc000a80947 */ /* 0x000ff4000383ffff */
.L_x_19:
[----:B------:R-:W-:-:S04]  /*9c50*/  UISETP.NE.AND UP0, UPT, UR6, URZ, UPT ;  /* 0x0000003f0600728c */ /* 0x000fc8000bf05270 */
[----:B------:R-:W-:-:S06]  /*9c60*/  USEL UR6, URZ, 0x1, !UP0 ;  /* 0x000000013f067887 */ /* 0x000fcc000c000000 */
[----:B------:R-:W-:-:S13]  /*9c70*/  ISETP.NE.AND P0, PT, RZ, UR6, PT ;  /* 0x00000006ff007c0c */ /* 0x000fda000bf05270 */
[----:B------:R-:W-:Y:S05]  /*9c80*/  @!P0 BRA `(.L_x_28) ;  /* 0x0000002800888947 */ /* 0x000fea0003800000 */
[----:B------:R1:W-:Y:S04]  /*9c90*/  STL [R1+0x3b0], R52 ;  /* 0x0003b03401007387 */ /* 0x0003e80000100800 */
[----:B-1----:R-:W4:Y:S04]  /*9ca0*/  LDL.LU R52, [R1] ;  /* 0x0000000001347983 */ /* 0x002f280000300800 */
[----:B------:R1:W-:Y:S04]  /*9cb0*/  STL [R1+0x3ac], R53 ;  /* 0x0003ac3501007387 */ /* 0x0003e80000100800 */
[----:B-1----:R-:W5:Y:S04]  /*9cc0*/  LDL.LU R53, [R1+0x4] ;  /* 0x0000040001357983 */ /* 0x002f680000300800 */
[----:B------:R1:W-:Y:S04]  /*9cd0*/  STL [R1+0x3a8], R54 ;  /* 0x0003a83601007387 */ /* 0x0003e80000100800 */
[----:B-1----:R-:W2:Y:S04]  /*9ce0*/  LDL.LU R54, [R1+0x8] ;  /* 0x0000080001367983 */ /* 0x002ea80000300800 */
[----:B------:R1:W-:Y:S04]  /*9cf0*/  STL [R1+0x3a4], R55 ;  /* 0x0003a43701007387 */ /* 0x0003e80000100800 */
[----:B-1----:R-:W3:Y:S04]  /*9d00*/  LDL.LU R55, [R1+0xc] ;  /* 0x00000c0001377983 */ /* 0x002ee80000300800 */
        /* <DEDUP_REMOVED lines=24> */
[----:B------:R-:W3:Y:S04]  /*9e90*/  LDL.LU R12, [R1+0x64] ;  /* 0x00006400010c7983 */ /* 0x000ee80000300800 */
        /* <DEDUP_REMOVED lines=8> */
[----:B0-----:R-:W3:Y:S01]  /*9f20*/  LDL.LU R39, [R1+0x54] ;  /* 0x0000540001277983 */ /* 0x001ee20000300800 */
[----:B------:R-:W-:Y:S01]  /*9f30*/  FADD R19, R216, R19 ;  /* 0x00000013d8137221 */ /* 0x000fe20000000000 */
[----:B------:R-:W-:Y:S01]  /*9f40*/  FADD R20, R217, R20 ;  /* 0x00000014d9147221 */ /* 0x000fe20000000000 */
[----:B------:R-:W-:Y:S01]  /*9f50*/  FADD R21, R218, R21 ;  /* 0x00000015da157221 */ /* 0x000fe20000000000 */
[----:B------:R-:W-:Y:S01]  /*9f60*/  FADD R22, R219, R22 ;  /* 0x00000016db167221 */ /* 0x000fe20000000000 */
[----:B------:R-:W-:Y:S01]  /*9f70*/  FADD R23, R220, R23 ;  /* 0x00000017dc177221 */ /* 0x000fe20000000000 */
[----:B----4-:R-:W-:-:S02]  /*9f80*/  FADD R11, R52, R11 ;  /* 0x0000000b340b7221 */ /* 0x010fc40000000000 */
[----:B------:R-:W4:Y:S01]  /*9f90*/  LDL.LU R52, [R1+0x3b0] ;  /* 0x0003b00001347983 */ /* 0x000f220000300800 */
[----:B-----5:R-:W-:-:S03]  /*9fa0*/  FADD R10, R53, R10 ;  /* 0x0000000a350a7221 */ /* 0x020fc60000000000 */
[----:B------:R-:W5:Y:S01]  /*9fb0*/  LDL.LU R53, [R1+0x3ac] ;  /* 0x0003ac0001357983 */ /* 0x000f620000300800 */
[----:B--2---:R-:W-:-:S03]  /*9fc0*/  FADD R9, R54, R9 ;  /* 0x0000000936097221 */ /* 0x004fc60000000000 */
[----:B------:R-:W2:Y:S01]  /*9fd0*/  LDL.LU R54, [R1+0x3a8] ;  /* 0x0003a80001367983 */ /* 0x000ea20000300800 */
[----:B---3--:R-:W-:-:S03]  /*9fe0*/  FADD R8, R55, R8 ;  /* 0x0000000837087221 */ /* 0x008fc60000000000 */
[----:B------:R-:W3:Y:S01]  /*9ff0*/  LDL.LU R55, [R1+0x3a4] ;  /* 0x0003a40001377983 */ /* 0x000ee20000300800 */
[----:B------:R-:W-:-:S03]  /*a000*/  FADD R7, R24, R7 ;  /* 0x0000000718077221 */ /* 0x000fc60000000000 */
        /* <DEDUP_REMOVED lines=22> */
[----:B------:R-:W3:Y:S04]  /*a170*/  LDL.LU R35, [R1+0x374] ;  /* 0x0003740001237983 */ /* 0x000ee80000300800 */
[----:B------:R-:W4:Y:S04]  /*a180*/  LDL.LU R216, [R1+0x50] ;  /* 0x0000500001d87983 */ /* 0x000f280000300800 */
[----:B------:R-:W5:Y:S04]  /*a190*/  LDL.LU R217, [R1+0x4c] ;  /* 0x00004c0001d97983 */ /* 0x000f680000300800 */
[----:B------:R-:W2:Y:S04]  /*a1a0*/  LDL.LU R218, [R1+0x48] ;  /* 0x0000480001da7983 */ /* 0x000ea80000300800 */
[----:B------:R-:W3:Y:S04]  /*a1b0*/  LDL.LU R219, [R1+0x44] ;  /* 0x0000440001db7983 */ /* 0x000ee80000300800 */
[----:B------:R-:W3:Y:S01]  /*a1c0*/  LDL.LU R220, [R1+0x40] ;  /* 0x0000400001dc7983 */ /* 0x000ee20000300800 */
[----:B------:R-:W-:Y:S01]  /*a1d0*/  FADD R36, R202, R36 ;  /* 0x00000024ca247221 */ /* 0x000fe20000000000 */
        /* <DEDUP_REMOVED lines=9> */
[----:B----4-:R-:W-:Y:S01]  /*a270*/  FADD R216, R231, R216 ;  /* 0x000000d8e7d87221 */ /* 0x010fe20000000000 */
[----:B-----5:R-:W-:Y:S01]  /*a280*/  FADD R217, R230, R217 ;  /* 0x000000d9e6d97221 */ /* 0x020fe20000000000 */
[----:B--2---:R-:W-:Y:S01]  /*a290*/  FADD R218, R229, R218 ;  /* 0x000000dae5da7221 */ /* 0x004fe20000000000 */
[----:B---3--:R-:W-:Y:S01]  /*a2a0*/  FADD R219, R228, R219 ;  /* 0x000000dbe4db7221 */ /* 0x008fe20000000000 */
[----:B------:R-:W-:-:S05]  /*a2b0*/  FADD R220, R227, R220 ;  /* 0x000000dce3dc7221 */ /* 0x000fca0000000000 */
[----:B------:R-:W-:Y:S04]  /*a2c0*/  STL [R1+0x40], R220 ;  /* 0x000040dc01007387 */ /* 0x000fe80000100800 */
[----:B------:R-:W-:Y:S04]  /*a2d0*/  STL [R1+0x44], R219 ;  /* 0x000044db01007387 */ /* 0x000fe80000100800 */
[----:B------:R-:W-:Y:S04]  /*a2e0*/  STL [R1+0x48], R218 ;  /* 0x000048da01007387 */ /* 0x000fe80000100800 */
[----:B------:R-:W-:Y:S04]  /*a2f0*/  STL [R1+0x4c], R217 ;  /* 0x00004cd901007387 */ /* 0x000fe80000100800 */
[----:B------:R-:W-:Y:S04]  /*a300*/  STL [R1+0x50], R216 ;  /* 0x000050d801007387 */ /* 0x000fe80000100800 */
[----:B------:R0:W-:Y:S04]  /*a310*/  STL [R1+0x5c], R36 ;  /* 0x00005c2401007387 */ /* 0x0001e80000100800 */
[----:B------:R-:W-:Y:S04]  /*a320*/  STL [R1+0x54], R39 ;  /* 0x0000542701007387 */ /* 0x000fe80000100800 */
[----:B0-----:R-:W2:Y:S04]  /*a330*/  LDL.LU R36, [R1+0x6c] ;  /* 0x00006c0001247983 */ /* 0x001ea80000300800 */
[----:B------:R-:W-:Y:S04]  /*a340*/  STL [R1+0x58], R38 ;  /* 0x0000582601007387 */ /* 0x000fe80000100800 */
[----:B------:R0:W-:Y:S04]  /*a350*/  STL [R1+0x60], R37 ;  /* 0x0000602501007387 */ /* 0x0001e80000100800 */
[----:B0-----:R-:W3:Y:S01]  /*a360*/  LDL.LU R37, [R1+0x70] ;  /* 0x0000700001257983 */ /* 0x001ee20000300800 */
[----:B------:R-:W-:-:S03]  /*a370*/  FADD R12, R204, R12 ;  /* 0x0000000ccc0c7221 */ /* 0x000fc60000000000 */
[----:B------:R-:W4:Y:S01]  /*a380*/  LDL.LU R38, [R1+0x74] ;  /* 0x0000740001267983 */ /* 0x000f220000300800 */
[----:B------:R-:W-:-:S03]  /*a390*/  FADD R13, R205, R13 ;  /* 0x0000000dcd0d7221 */ /* 0x000fc60000000000 */
[----:B------:R-:W5:Y:S04]  /*a3a0*/  LDL.LU R39, [R1+0x78] ;  /* 0x0000780001277983 */ /* 0x000f680000300800 */
[----:B------:R0:W-:Y:S04]  /*a3b0*/  STL [R1+0x64], R12 ;  /* 0x0000640c01007387 */ /* 0x0001e80000100800 */
[----:B------:R-:W5:Y:S04]  /*a3c0*/  LDL.LU R205, [R1+0x88] ;  /* 0x0000880001cd7983 */ /* 0x000f680000300800 */
[----:B------:R-:W5:Y:S04]  /*a3d0*/  LDL.LU R204, [R1+0x8c] ;  /* 0x00008c0001cc7983 */ /* 0x000f680000300800 */
[----:B------:R1:W-:Y:S04]  /*a3e0*/  STL [R1+0x68], R13 ;  /* 0x0000680d01007387 */ /* 0x0003e80000100800 */
[----:B------:R-:W5:Y:S04]  /*a3f0*/  LDL.LU R203, [R1+0x90] ;  /* 0x0000900001cb7983 */ /* 0x000f680000300800 */
        /* <DEDUP_REMOVED lines=19> */
[----:B0-----:R-:W5:Y:S04]  /*a530*/  LDL.LU R12, [R1+0xe0] ;  /* 0x0000e000010c7983 */ /* 0x001f680000300800 */
[----:B-1----:R-:W5:Y:S01]  /*a540*/  LDL.LU R13, [R1+0xe4] ;  /* 0x0000e400010d7983 */ /* 0x002f620000300800 */
[----:B--2---:R-:W-:-:S05]  /*a550*/  FADD R36, R206, R36 ;  /* 0x00000024ce247221 */ /* 0x004fca0000000000 */
[----:B------:R0:W-:Y:S04]  /*a560*/  STL [R1+0x6c], R36 ;  /* 0x00006c2401007387 */ /* 0x0001e80000100800 */
[----:B0-----:R-:W2:Y:S01]  /*a570*/  LDL.LU R36, [R1+0x370] ;  /* 0x0003700001247983 */ /* 0x001ea20000300800 */
[----:B---3--:R-:W-:-:S03]  /*a580*/  FADD R37, R207, R37 ;  /* 0x00000025cf257221 */ /* 0x008fc60000000000 */
[----:B------:R-:W3:Y:S01]  /*a590*/  LDL.LU R206, [R1+0x84] ;  /* 0x0000840001ce7983 */ /* 0x000ee20000300800 */
[----:B----4-:R-:W-:-:S03]  /*a5a0*/  FADD R38, R208, R38 ;  /* 0x00000026d0267221 */ /* 0x010fc60000000000 */
[----:B------:R0:W-:Y:S04]  /*a5b0*/  STL [R1+0x70], R37 ;  /* 0x0000702501007387 */ /* 0x0001e80000100800 */
[----:B0-----:R-:W4:Y:S04]  /*a5c0*/  LDL.LU R37, [R1+0x36c] ;  /* 0x00036c0001257983 */ /* 0x001f280000300800 */
[----:B------:R-:W2:Y:S04]  /*a5d0*/  LDL.LU R207, [R1+0x80] ;  /* 0x0000800001cf7983 */ /* 0x000ea80000300800 */
[----:B------:R0:W-:Y:S04]  /*a5e0*/  STL [R1+0x74], R38 ;  /* 0x0000742601007387 */ /* 0x0001e80000100800 */
[----:B0-----:R-:W4:Y:S04]  /*a5f0*/  LDL.LU R38, [R1+0x368] ;  /* 0x0003680001267983 */ /* 0x001f280000300800 */
[----:B------:R-:W4:Y:S01]  /*a600*/  LDL.LU R208, [R1+0x7c] ;  /* 0x00007c0001d07983 */ /* 0x000f220000300800 */
[----:B-----5:R-:W-:Y:S01]  /*a610*/  FADD R39, R209, R39 ;  /* 0x00000027d1277221 */ /* 0x020fe20000000000 */
[----:B------:R-:W-:Y:S01]  /*a620*/  FADD R205, R213, R205 ;  /* 0x000000cdd5cd7221 */ /* 0x000fe20000000000 */
[----:B------:R-:W-:Y:S01]  /*a630*/  FADD R204, R214, R204 ;  /* 0x000000ccd6cc7221 */ /* 0x000fe20000000000 */
[----:B------:R-:W-:-:S02]  /*a640*/  FADD R203, R215, R203 ;  /* 0x000000cbd7cb7221 */ /* 0x000fc40000000000 */
[----:B------:R0:W-:Y:S01]  /*a650*/  STL [R1+0x78], R39 ;  /* 0x0000782701007387 */ /* 0x0001e20000100800 */
[----:B------:R-:W-:Y:S01]  /*a660*/  FADD R202, R184, R202 ;  /* 0x000000cab8ca7221 */ /* 0x000fe20000000000 */
[----:B------:R-:W-:Y:S01]  /*a670*/  FADD R201, R185, R201 ;  /* 0x000000c9b9c97221 */ /* 0x000fe20000000000 */
[----:B------:R-:W-:Y:S01]  /*a680*/  FADD R200, R186, R200 ;  /* 0x000000c8bac87221 */ /* 0x000fe20000000000 */
[----:B------:R-:W-:Y:S01]  /*a690*/  FADD R231, R187, R231 ;  /* 0x000000e7bbe77221 */ /* 0x000fe20000000000 */
[----:B0-----:R-:W5:Y:S01]  /*a6a0*/  LDL.LU R39, [R1+0x364] ;  /* 0x0003640001277983 */ /* 0x001f620000300800 */
        /* <DEDUP_REMOVED lines=17> */
[----:B---3--:R-:W-:Y:S01]  /*a7c0*/  FADD R206, R212, R206 ;  /* 0x000000ced4ce7221 */ /* 0x008fe20000000000 */
[----:B--2---:R-:W-:Y:S01]  /*a7d0*/  FADD R207, R211, R207 ;  /* 0x000000cfd3cf7221 */ /* 0x004fe20000000000 */
[----:B----4-:R-:W-:-:S05]  /*a7e0*/  FADD R208, R210, R208 ;  /* 0x000000d0d2d07221 */ /* 0x010fca0000000000 */
[----:B------:R0:W-:Y:S04]  /*a7f0*/  STL [R1+0x7c], R208 ;  /* 0x00007cd001007387 */ /* 0x0001e80000100800 */
        /* <DEDUP_REMOVED lines=23> */
[----:B------:R-:W5:Y:S04]  /*a970*/  LDL.LU R212, [R1+0xe8] ;  /* 0x0000e80001d47983 */ /* 0x000f680000300800 */
[----:B------:R5:W-:Y:S04]  /*a980*/  STL [R1+0xdc], R216 ;  /* 0x0000dcd801007387 */ /* 0x000be80000100800 */
[----:B------:R-:W5:Y:S04]  /*a990*/  LDL.LU R211, [R1+0xec] ;  /* 0x0000ec0001d37983 */ /* 0x000f680000300800 */
[----:B------:R5:W-:Y:S04]  /*a9a0*/  STL [R1+0xe0], R12 ;  /* 0x0000e00c01007387 */ /* 0x000be80000100800 */
[----:B------:R-:W5:Y:S04]  /*a9b0*/  LDL.LU R210, [R1+0xf0] ;  /* 0x0000f00001d27983 */ /* 0x000f680000300800 */
[----:B------:R5:W-:Y:S04]  /*a9c0*/  STL [R1+0xe4], R13 ;  /* 0x0000e40d01007387 */ /* 0x000be80000100800 */
[----:B------:R-:W5:Y:S04]  /*a9d0*/  LDL.LU R209, [R1+0xf4] ;  /* 0x0000f40001d17983 */ /* 0x000f680000300800 */
[----:B0-----:R-:W5:Y:S04]  /*a9e0*/  LDL.LU R208, [R1+0xf8] ;  /* 0x0000f80001d07983 */ /* 0x001f680000300800 */
[----:B-1----:R-:W5:Y:S04]  /*a9f0*/  LDL.LU R207, [R1+0xfc] ;  /* 0x0000fc0001cf7983 */ /* 0x002f680000300800 */
[----:B--2---:R-:W2:Y:S04]  /*aa00*/  LDL.LU R206, [R1+0x100] ;  /* 0x0001000001ce7983 */ /* 0x004ea80000300800 */
[----:B---3--:R-:W3:Y:S04]  /*aa10*/  LDL.LU R205, [R1+0x104] ;  /* 0x0001040001cd7983 */ /* 0x008ee80000300800 */
[----:B----4-:R-:W4:Y:S04]  /*aa20*/  LDL.LU R204, [R1+0x108] ;  /* 0x0001080001cc7983 */ /* 0x010f280000300800 */
[----:B-----5:R-:W5:Y:S04]  /*aa30*/  LDL.LU R203, [R1+0x10c] ;  /* 0x00010c0001cb7983 */ /* 0x020f680000300800 */
        /* <DEDUP_REMOVED lines=20> */
[----:B------:R-:W5:Y:S01]  /*ab80*/  LDL.LU R13, [R1+0x160] ;  /* 0x00016000010d7983 */ /* 0x000f620000300800 */
[----:B------:R-:W-:-:S05]  /*ab90*/  FADD R212, R173, R212 ;  /* 0x000000d4add47221 */ /* 0x000fca0000000000 */
[----:B------:R0:W-:Y:S01]  /*aba0*/  STL [R1+0xe8], R212 ;  /* 0x0000e8d401007387 */ /* 0x0001e20000100800 */
[----:B------:R-:W-:-:S05]  /*abb0*/  FADD R211, R174, R211 ;  /* 0x000000d3aed37221 */ /* 0x000fca0000000000 */
[----:B------:R1:W-:Y:S01]  /*abc0*/  STL [R1+0xec], R211 ;  /* 0x0000ecd301007387 */ /* 0x0003e20000100800 */
[----:B------:R-:W-:-:S05]  /*abd0*/  FADD R210, R175, R210 ;  /* 0x000000d2afd27221 */ /* 0x000fca0000000000 */
[----:B------:R1:W-:Y:S01]  /*abe0*/  STL [R1+0xf0], R210 ;  /* 0x0000f0d201007387 */ /* 0x0003e20000100800 */
[----:B------:R-:W-:Y:S01]  /*abf0*/  FADD R209, R176, R209 ;  /* 0x000000d1b0d17221 */ /* 0x000fe20000000000 */
[----:B------:R-:W-:-:S04]  /*ac00*/  FADD R208, R177, R208 ;  /* 0x000000d0b1d07221 */ /* 0x000fc80000000000 */
[----:B------:R1:W-:Y:S01]  /*ac10*/  STL [R1+0xf4], R209 ;  /* 0x0000f4d101007387 */ /* 0x0003e20000100800 */
[----:B------:R-:W-:-:S03]  /*ac20*/  FADD R207, R178, R207 ;  /* 0x000000cfb2cf7221 */ /* 0x000fc60000000000 */
[----:B------:R1:W-:Y:S01]  /*ac30*/  STL [R1+0xf8], R208 ;  /* 0x0000f8d001007387 */ /* 0x0003e20000100800 */
[----:B--2---:R-:W-:-:S03]  /*ac40*/  FADD R206, R179, R206 ;  /* 0x000000ceb3ce7221 */ /* 0x004fc60000000000 */
[----:B------:R2:W-:Y:S01]  /*ac50*/  STL [R1+0xfc], R207 ;  /* 0x0000fccf01007387 */ /* 0x0005e20000100800 */
[----:B---3--:R-:W-:-:S03]  /*ac60*/  FADD R205, R180, R205 ;  /* 0x000000cdb4cd7221 */ /* 0x008fc60000000000 */
[----:B------:R3:W-:Y:S01]  /*ac70*/  STL [R1+0x100], R206 ;  /* 0x000100ce01007387 */ /* 0x0007e20000100800 */
[----:B----4-:R-:W-:-:S03]  /*ac80*/  FADD R204, R181, R204 ;  /* 0x000000ccb5cc7221 */ /* 0x010fc60000000000 */
[----:B------:R4:W-:Y:S01]  /*ac90*/  STL [R1+0x104], R205 ;  /* 0x000104cd01007387 */ /* 0x0009e20000100800 */
[----:B-----5:R-:W-:-:S03]  /*aca0*/  FADD R203, R182, R203 ;  /* 0x000000cbb6cb7221 */ /* 0x020fc60000000000 */
        /* <DEDUP_REMOVED lines=40> */
[----:B0-----:R-:W5:Y:S01]  /*af30*/  LDL.LU R212, [R1+0x164] ;  /* 0x0001640001d47983 */ /* 0x001f620000300800 */
[----:B------:R-:W-:-:S03]  /*af40*/  FADD R13, R139, R13 ;  /* 0x0000000d8b0d7221 */ /* 0x000fc60000000000 */
[----:B------:R0:W-:Y:S04]  /*af50*/  STL [R1+0x158], R216 ;  /* 0x000158d801007387 */ /* 0x0001e80000100800 */
[----:B-1----:R-:W5:Y:S04]  /*af60*/  LDL.LU R211, [R1+0x168] ;  /* 0x0001680001d37983 */ /* 0x002f680000300800 */
[----:B------:R1:W-:Y:S04]  /*af70*/  STL [R1+0x15c], R12 ;  /* 0x00015c0c01007387 */ /* 0x0003e80000100800 */
[----:B------:R-:W5:Y:S04]  /*af80*/  LDL.LU R210, [R1+0x16c] ;  /* 0x00016c0001d27983 */ /* 0x000f680000300800 */
[----:B------:R1:W-:Y:S04]  /*af90*/  STL [R1+0x160], R13 ;  /* 0x0001600d01007387 */ /* 0x0003e80000100800 */
[----:B------:R-:W5:Y:S04]  /*afa0*/  LDL.LU R209, [R1+0x170] ;  /* 0x0001700001d17983 */ /* 0x000f680000300800 */
[----:B------:R-:W5:Y:S04]  /*afb0*/  LDL.LU R208, [R1+0x174] ;  /* 0x0001740001d07983 */ /* 0x000f680000300800 */
        /* <DEDUP_REMOVED lines=24> */
[----:B-1----:R-:W5:Y:S04]  /*b140*/  LDL.LU R12, [R1+0x1d8] ;  /* 0x0001d800010c7983 */ /* 0x002f680000300800 */
[----:B------:R-:W5:Y:S01]  /*b150*/  LDL.LU R13, [R1+0x1dc] ;  /* 0x0001dc00010d7983 */ /* 0x000f620000300800 */
[----:B------:R-:W-:Y:S01]  /*b160*/  FADD R212, R140, R212 ;  /* 0x000000d48cd47221 */ /* 0x000fe20000000000 */
[----:B------:R-:W-:-:S04]  /*b170*/  FADD R211, R141, R211 ;  /* 0x000000d38dd37221 */ /* 0x000fc80000000000 */
[----:B------:R0:W-:Y:S01]  /*b180*/  STL [R1+0x164], R212 ;  /* 0x000164d401007387 */ /* 0x0001e20000100800 */
[----:B------:R-:W-:-:S03]  /*b190*/  FADD R210, R142, R210 ;  /* 0x000000d28ed27221 */ /* 0x000fc60000000000 */
[----:B------:R1:W-:Y:S01]  /*b1a0*/  STL [R1+0x168], R211 ;  /* 0x000168d301007387 */ /* 0x0003e20000100800 */
[----:B------:R-:W-:-:S03]  /*b1b0*/  FADD R209, R143, R209 ;  /* 0x000000d18fd17221 */ /* 0x000fc60000000000 */
        /* <DEDUP_REMOVED lines=243> */
[----:B--2---:R-:W2:Y:S04]  /*c0f0*/  LDL.LU R210, [R1+0x2e0] ;  /* 0x0002e00001d27983 */ /* 0x004ea80000300800 */
[----:B------:R1:W-:Y:S04]  /*c100*/  STL [R1+0x2d4], R13 ;  /* 0x0002d40d01007387 */ /* 0x0003e80000100800 */
        /* <DEDUP_REMOVED lines=85> */
[----:B------:R-:W-:Y:S01]  /*c660*/  FADD R12, R38, R12 ;  /* 0x0000000c260c7221 */ /* 0x000fe20000000000 */
[----:B------:R-:W-:-:S05]  /*c670*/  FADD R13, R13, R39 ;  /* 0x000000270d0d7221 */ /* 0x000fca0000000000 */
[----:B------:R1:W-:Y:S04]  /*c680*/  STL [R1+0x350], R13 ;  /* 0x0003500d01007387 */ /* 0x0003e80000100800 */
[----:B------:R1:W-:Y:S04]  /*c690*/  STL [R1+0x348], R216 ;  /* 0x000348d801007387 */ /* 0x0003e80000100800 */
[----:B------:R1:W-:Y:S02]  /*c6a0*/  STL [R1+0x34c], R12 ;  /* 0x00034c0c01007387 */ /* 0x0003e40000100800 */
.L_x_28:
[----:B-1----:R-:W1:Y:S02]  /*c6b0*/  LDC R12, c[0x0][0x28c] ;  /* 0x0000a300ff0c7b82 */ /* 0x002e640000000800 */
[----:B-1----:R-:W-:-:S13]  /*c6c0*/  ISETP.GE.AND P0, PT, R12, 0x1, PT ;  /* 0x000000010c00780c */ /* 0x002fda0003f06270 */
[----:B------:R-:W-:Y:S05]  /*c6d0*/  @!P0 BRA `(.L_x_29) ;  /* 0x0000000000508947 */ /* 0x000fea0003800000 */
[----:B------:R-:W-:-:S06]  /*c6e0*/  UISETP.NE.AND UP0, UPT, UR8, 0x3, UPT ;  /* 0x000000030800788c */ /* 0x000fcc000bf05270 */
[----:B------:R-:W-:-:S13]  /*c6f0*/  PLOP3.LUT P0, PT, PT, PT, UP0, 0x80, 0x0 ;  /* 0x000000000000781c */ /* 0x000fda0003f0f008 */
[----:B------:R-:W-:Y:S05]  /*c700*/  @!P0 BRA `(.L_x_30) ;  /* 0x0000000000048947 */ /* 0x000fea0003800000 */
[----:B------:R-:W-:Y:S01]  /*c710*/  BPT.TRAP 0x1 ;  /* 0x000000040000795c */ /* 0x000fe20000300000 */
.L_x_30:
[----:B------:R-:W-:-:S04]  /*c720*/  UISETP.LT.AND UP0, UPT, UR11, 0x1, UPT ;  /* 0x000000010b00788c */ /* 0x000fc8000bf01270 */
[----:B------:R-:W-:Y:S02]  /*c730*/  USEL UR6, UR11, 0x1, UP0 ;  /* 0x000000010b067887 */ /* 0x000fe40008000000 */
[----:B------:R-:W-:Y:S02]  /*c740*/  UISETP.GT.U32.AND UP0, UPT, UR7, 0x1, UPT ;  /* 0x000000010700788c */ /* 0x000fe4000bf04070 */
[----:B------:R-:W-:-:S04]  /*c750*/  UIADD3 UR6, UR5, UR11, -UR6 ;  /* 0x0000000b05067290 */ /* 0x000fc8000fffe806 */
[----:B------:R-:W-:Y:S01]  /*c760*/  UIMAD.WIDE.U32 UR12, UR6, 0x24924925, URZ ;  /* 0x24924925060c78a5 */ /* 0x000fe2000f8e003f */
[----:B------:R-:W-:-:S03]  /*c770*/  PLOP3.LUT P0, PT, PT, PT, UP0, 0x80, 0x0 ;  /* 0x000000000000781c */ /* 0x000fc60003f0f008 */
[----:B------:R-:W-:-:S04]  /*c780*/  UIADD3 UR10, UR6, -UR13, URZ ;  /* 0x8000000d060a7290 */ /* 0x000fc8000fffe03f */
[----:B------:R-:W-:-:S04]  /*c790*/  ULEA.HI UR10, UR10, UR13, URZ, 0x1f ;  /* 0x0000000d0a0a7291 */ /* 0x000fc8000f8ff83f */
[----:B------:R-:W-:-:S04]  /*c7a0*/  USHF.R.U32.HI UR10, URZ, 0x2, UR10 ;  /* 0x000000023f0a7899 */ /* 0x000fc8000801160a */
[----:B------:R-:W-:-:S04]  /*c7b0*/  UIMAD UR10, UR10, -0x7, UR6 ;  /* 0xfffffff90a0a78a4 */ /* 0x000fc8000f8e0206 */
[----:B------:R-:W-:-:S04]  /*c7c0*/  ULEA UR10, UR10, UR9, 0x3 ;  /* 0x000000090a0a7291 */ /* 0x000fc8000f8e183f */
[----:B------:R-:W-:-:S04]  /*c7d0*/  UIADD3 UR10, UR10, 0x38, URZ ;  /* 0x000000380a0a7890 */ /* 0x000fc8000fffe03f */
[----:B------:R-:W-:-:S09]  /*c7e0*/  UPRMT UR10, URZ, 0x654, UR10 ;  /* 0x000006543f0a7896 */ /* 0x000fd2000800000a */
[----:B------:R-:W-:Y:S01]  /*c7f0*/  SYNCS.ARRIVE.TRANS64.RED.A1T0 RZ, [UR10], RZ ;  /* 0x000000ffffff79a7 */ /* 0x000fe2000810040a */
[----:B------:R-:W-:Y:S05]  /*c800*/  @P0 BRA `(.L_x_29) ;  /* 0x0000000000040947 */ /* 0x000fea0003800000 */
[----:B------:R-:W-:Y:S01]  /*c810*/  BPT.TRAP 0x1 ;  /* 0x000000040000795c */ /* 0x000fe20000300000 */
.L_x_29:
[----:B------:R-:W4:Y:S01]  /*c820*/  LDL.LU R12, [R1+0x35c] ;  /* 0x00035c00010c7983 */ /* 0x000f220000300800 */
[----:B0-----:R-:W0:Y:S01]  /*c830*/  LDC R13, c[0x0][0x288] ;  /* 0x0000a200ff0d7b82 */ /* 0x001e220000000800 */
[----:B------:R-:W1:Y:S01]  /*c840*/  S2R R24, SR_TID.X ;  /* 0x0000000000187919 */ /* 0x000e620000002100 */
[----:B------:R-:W-:Y:S01]  /*c850*/  UIADD3 UR9, UR11, UR5, URZ ;  /* 0x000000050b097290 */ /* 0x000fe2000fffe03f */
[----:B------:R-:W-:Y:S01]  /*c860*/  ULDC UR6, c[0x0][0x284] ;  /* 0x0000a10000067ab9 */ /* 0x000fe20000000800 */
[----:B------:R-:W5:Y:S02]  /*c870*/  LDL.LU R26, [R1+0x360] ;  /* 0x00036000011a7983 */ /* 0x000f640000300800 */
[----:B------:R-:W-:Y:S01]  /*c880*/  UISETP.GT.U32.AND UP0, UPT, UR9, 0x6, UPT ;  /* 0x000000060900788c */ /* 0x000fe2000bf04070 */
[----:B------:R-:W-:Y:S01]  /*c890*/  IMAD.MOV.U32 R40, RZ, RZ, -0x1 ;  /* 0xffffffffff287424 */ /* 0x000fe200078e00ff */
[----:B------:R-:W-:Y:S02]  /*c8a0*/  UIMAD.WIDE.U32 UR12, UR9, 0x24924925, URZ ;  /* 0x24924925090c78a5 */ /* 0x000fe4000f8e003f */
[----:B------:R-:W-:-:S02]  /*c8b0*/  USHF.R.S32.HI UR10, URZ, 0x1f, UR42 ;  /* 0x0000001f3f0a7899 */ /* 0x000fc4000801142a */
[----:B------:R-:W-:Y:S02]  /*c8c0*/  UISETP.LT.U32.AND UP0, UPT, UR11, 0x7, UP0 ;  /* 0x000000070b00788c */ /* 0x000fe40008701070 */
[----:B------:R-:W-:Y:S02]  /*c8d0*/  UIADD3 UR5, UR9, -UR13, URZ ;  /* 0x8000000d09057290 */ /* 0x000fe4000fffe03f */
[----:B------:R-:W-:Y:S01]  /*c8e0*/  UISETP.GE.U32.AND UP1, UPT, UR11, 0x7, UPT ;  /* 0x000000070b00788c */ /* 0x000fe2000bf26070 */
[----:B------:R-:W-:Y:S01]  /*c8f0*/  ULDC.64 UR14, c[0x0][0x5d0] ;  /* 0x00017400000e7ab9 */ /* 0x000fe20000000a00 */
[----:B------:R-:W-:Y:S02]  /*c900*/  USEL UR12, URZ, 0x1, !UP0 ;  /* 0x000000013f0c7887 */ /* 0x000fe4000c000000 */
[----:B------:R-:W-:Y:S02]  /*c910*/  ULEA.HI UR5, UR5, UR13, URZ, 0x1f ;  /* 0x0000000d05057291 */ /* 0x000fe4000f8ff83f */
[----:B------:R-:W-:-:S02]  /*c920*/  ULOP3.LUT UR4, UR4, UR12, URZ, 0x3c, !UPT ;  /* 0x0000000c04047292 */ /* 0x000fc4000f8e3c3f */
[----:B------:R-:W-:-:S04]  /*c930*/  USHF.R.U32.HI UR5, URZ, 0x2, UR5 ;  /* 0x000000023f057899 */ /* 0x000fc80008011605 */
[----:B------:R-:W-:Y:S02]  /*c940*/  @UP1 ULOP3.LUT UR4, UR4, 0x1, UR5, 0x78, !UPT ;  /* 0x0000000104041892 */ /* 0x000fe4000f8e7805 */
[----:B------:R-:W-:Y:S01]  /*c950*/  UIMAD UR5, UR5, -0x7, UR9 ;  /* 0xfffffff9050578a4 */ /* 0x000fe2000f8e0209 */
[C---:B-1----:R-:W-:Y:S01]  /*c960*/  LOP3.LUT R25, R24.reuse, 0x60, RZ, 0xc0, !PT ;  /* 0x0000006018197812 */ /* 0x042fe200078ec0ff */
[----:B------:R-:W-:Y:S02]  /*c970*/  IMAD.SHL.U32 R30, R24, 0x2, RZ ;  /* 0x00000002181e7824 */ /* 0x000fe400078e00ff */
[----:B----4-:R-:W-:Y:S01]  /*c980*/  IMAD R31, R12, 0xe0, RZ ;  /* 0x000000e00c1f7824 */ /* 0x010fe200078e02ff */
[----:B------:R-:W-:-:S04]  /*c990*/  LOP3.LUT R12, R24, 0x3, RZ, 0xc0, !PT ;  /* 0x00000003180c7812 */ /* 0x000fc800078ec0ff */
[C---:B0-----:R-:W-:Y:S01]  /*c9a0*/  ISETP.GE.AND P0, PT, R31.reuse, R13, PT ;  /* 0x0000000d1f00720c */ /* 0x041fe20003f06270 */
[----:B------:R-:W-:Y:S01]  /*c9b0*/  IMAD R12, R12, -0x2, R13 ;  /* 0xfffffffe0c0c7824 */ /* 0x000fe200078e020d */
[----:B------:R-:W-:Y:S01]  /*c9c0*/  SHF.R.U32.HI R13, RZ, 0x2, R24 ;  /* 0x00000002ff0d7819 */ /* 0x000fe20000011618 */
[----:B-----5:R-:W-:Y:S01]  /*c9d0*/  IMAD.WIDE R36, R26, 0x100, RZ ;  /* 0x000001001a247825 */ /* 0x020fe200078e02ff */
[----:B------:R-:W-:-:S03]  /*c9e0*/  LOP3.LUT R30, R31, 0x6, R30, 0xf8, !PT ;  /* 0x000000061f1e7812 */ /* 0x000fc600078ef81e */
[----:B------:R-:W-:Y:S01]  /*c9f0*/  IMAD.IADD R32, R12, 0x1, -R31 ;  /* 0x000000010c207824 */ /* 0x000fe200078e0a1f */
[----:B------:R-:W-:Y:S02]  /*ca00*/  SHF.R.U32.HI R12, RZ, 0x7, R24 ;  /* 0x00000007ff0c7819 */ /* 0x000fe40000011618 */
[----:B------:R-:W-:Y:S02]  /*ca10*/  LOP3.LUT R24, R13, 0x7, RZ, 0xc0, !PT ;  /* 0x000000070d187812 */ /* 0x000fe400078ec0ff */
[----:B------:R-:W-:Y:S02]  /*ca20*/  SHF.R.U32.HI R13, RZ, 0x1, R25 ;  /* 0x00000001ff0d7819 */ /* 0x000fe40000011619 */
[----:B------:R-:W-:Y:S02]  /*ca30*/  LOP3.LUT R12, R12, 0x1, RZ, 0xc0, !PT ;  /* 0x000000010c0c7812 */ /* 0x000fe400078ec0ff */
[----:B------:R-:W-:Y:S02]  /*ca40*/  IADD3 R33, RZ, -R13, -R24 ;  /* 0x8000000dff217210 */ /* 0x000fe40007ffe818 */
[----:B------:R-:W-:Y:S01]  /*ca50*/  SHF.R.S32.HI R31, RZ, 0x1f, R30 ;  /* 0x0000001fff1f7819 */ /* 0x000fe2000001141e */
[----:B------:R-:W-:-:S02]  /*ca60*/  IMAD.SHL.U32 R25, R12, 0x40, RZ ;  /* 0x000000400c197824 */ /* 0x000fc400078e00ff */
[----:B------:R-:W-:Y:S02]  /*ca70*/  IMAD R33, R12, -0x40, R33 ;  /* 0xffffffc00c217824 */ /* 0x000fe400078e0221 */
[----:B------:R-:W-:Y:S01]  /*ca80*/  IMAD.SHL.U32 R12, R26, 0x100, RZ ;  /* 0x000001001a0c7824 */ /* 0x000fe200078e00ff */
[----:B------:R-:W-:Y:S01]  /*ca90*/  LOP3.LUT R34, R25, 0x40, R24, 0xe2, !PT ;  /* 0x0000004019227812 */ /* 0x000fe200078ee218 */
[----:B------:R-:W-:-:S03]  /*caa0*/  IMAD.U32 R25, RZ, RZ, UR14 ;  /* 0x0000000eff197e24 */ /* 0x000fc6000f8e00ff */
[C---:B------:R-:W-:Y:S01]  /*cab0*/  ISETP.GE.OR P0, PT, R12.reuse, UR6, P0 ;  /* 0x000000060c007c0c */ /* 0x040fe20008706670 */
[----:B------:R-:W-:Y:S01]  /*cac0*/  IMAD.WIDE.U32 R24, R25, UR42, R30 ;  /* 0x0000002a19187c25 */ /* 0x000fe2000f8e001e */
[----:B------:R-:W-:Y:S01]  /*cad0*/  IADD3 R33, -R12, UR6, R33 ;  /* 0x000000060c217c10 */ /* 0x000fe2000fffe121 */
[----:B------:R-:W-:Y:S01]  /*cae0*/  UIMAD UR6, UR10, UR14, URZ ;  /* 0x0000000e0a0672a4 */ /* 0x000fe2000f8e023f */
[----:B------:R-:W-:-:S03]  /*caf0*/  LOP3.LUT R34, R36, R34, R13, 0xfe, !PT ;  /* 0x0000002224227212 */ /* 0x000fc600078efe0d */
[----:B------:R-:W-:-:S06]  /*cb00*/  UIMAD UR6, UR42, UR15, UR6 ;  /* 0x0000000f2a0672a4 */ /* 0x000fcc000f8e0206 */
[----:B------:R-:W-:Y:S01]  /*cb10*/  VIADD R25, R25, UR6 ;  /* 0x0000000619197c36 */ /* 0x000fe20008000000 */
[----:B------:R-:W-:Y:S06]  /*cb20*/  @P0 BRA `(.L_x_31) ;  /* 0x0000010800b40947 */ /* 0x000fec0003800000 */
[----:B------:R-:W0:Y:S01]  /*cb30*/  LDC.64 R26, c[0x0][0x5c8] ;  /* 0x00017200ff1a7b82 */ /* 0x000e220000000a00 */
[----:B------:R-:W-:Y:S01]  /*cb40*/  ULDC.64 UR12, c[0x0][0x5c0] ;  /* 0x00017000000c7ab9 */ /* 0x000fe20000000a00 */
[----:B------:R-:W-:Y:S01]  /*cb50*/  BSSY B0, `(.L_x_31) ;  /* 0x00010aa000007945 */ /* 0x000fe20003800000 */
[-C--:B0-----:R-:W-:Y:S01]  /*cb60*/  IMAD R12, R37, R26.reuse, RZ ;  /* 0x0000001a250c7224 */ /* 0x081fe200078e02ff */
[----:B------:R-:W-:Y:S01]  /*cb70*/  SHF.L.U64.HI R35, R26, 0x3, R27 ;  /* 0x000000031a237819 */ /* 0x000fe2000001021b */
[----:B------:R-:W-:-:S04]  /*cb80*/  IMAD.WIDE.U32 R24, R34, R26, R24 ;  /* 0x0000001a22187225 */ /* 0x000fc800078e0018 */
[----:B------:R-:W-:Y:S01]  /*cb90*/  IMAD R12, R34, R27, R12 ;  /* 0x0000001b220c7224 */ /* 0x000fe200078e020c */
[C---:B------:R-:W-:Y:S01]  /*cba0*/  LEA R28, P2, R26.reuse, R24, 0x7 ;  /* 0x000000181a1c7211 */ /* 0x040fe200078438ff */
[----:B------:R-:W-:Y:S02]  /*cbb0*/  IMAD.SHL.U32 R13, R26, 0x8, RZ ;  /* 0x000000081a0d7824 */ /* 0x000fe400078e00ff */
[----:B------:R-:W-:Y:S01]  /*cbc0*/  IMAD.IADD R25, R25, 0x1, R12 ;  /* 0x0000000119197824 */ /* 0x000fe200078e020c */
[C---:B------:R-:W-:Y:S02]  /*cbd0*/  IADD3 R12, P5, R24.reuse, UR12, RZ ;  /* 0x0000000c180c7c10 */ /* 0x040fe4000ffbe0ff */
[----:B------:R-:W-:Y:S02]  /*cbe0*/  IADD3 R24, P0, P1, R24, UR12, R13 ;  /* 0x0000000c18187c10 */ /* 0x000fe4000f91e00d */
[----:B------:R-:W-:Y:S02]  /*cbf0*/  LEA.HI.X R29, R26, R25, R27, 0x7, P2 ;  /* 0x000000191a1d7211 */ /* 0x000fe400010f3c1b */
[----:B------:R-:W-:-:S02]  /*cc00*/  IADD3 R26, P2, P3, R28, UR12, R13 ;  /* 0x0000000c1c1a7c10 */ /* 0x000fc4000fb5e00d */
[----:B------:R-:W-:Y:S02]  /*cc10*/  IADD3.X R13, R25, UR13, RZ, P5, !PT ;  /* 0x0000000d190d7c10 */ /* 0x000fe4000affe4ff */
[----:B------:R-:W-:Y:S02]  /*cc20*/  FSETP.NEU.AND P5, PT, RZ, UR40, PT ;  /* 0x00000028ff007c0b */ /* 0x000fe4000bfad000 */
[----:B------:R-:W-:Y:S02]  /*cc30*/  IADD3 R28, P6, R28, UR12, RZ ;  /* 0x0000000c1c1c7c10 */ /* 0x000fe4000ffde0ff */
[--C-:B------:R-:W-:Y:S02]  /*cc40*/  IADD3.X R27, R29, UR13, R35.reuse, P2, P3 ;  /* 0x0000000d1d1b7c10 */ /* 0x100fe400097e6423 */
[----:B------:R-:W-:Y:S02]  /*cc50*/  IADD3.X R25, R25, UR13, R35, P0, P1 ;  /* 0x0000000d19197c10 */ /* 0x000fe400087e2423 */
[----:B------:R-:W-:-:S05]  /*cc60*/  IADD3.X R29, R29, UR13, RZ, P6, !PT ;  /* 0x0000000d1d1d7c10 */ /* 0x000fca000b7fe4ff */
[----:B------:R-:W-:Y:S05]  /*cc70*/  @!P5 BRA `(.L_x_32) ;  /* 0x000000c40038d947 */ /* 0x000fea0003800000 */
[----:B------:R-:W-:Y:S01]  /*cc80*/  ULDC.64 UR12, c[0x0][0x5b8] ;  /* 0x00016e00000c7ab9 */ /* 0x000fe20000000a00 */
[----:B------:R-:W-:Y:S01]  /*cc90*/  ULDC.64 UR14, c[0x0][0x5a8] ;  /* 0x00016a00000e7ab9 */ /* 0x000fe20000000a00 */
[----:B------:R-:W-:Y:S02]  /*cca0*/  UIMAD UR6, UR10, UR12, URZ ;  /* 0x0000000c0a0672a4 */ /* 0x000fe4000f8e023f */
[----:B------:R-:W-:Y:S01]  /*ccb0*/  IMAD.U32 R35, RZ, RZ, UR12 ;  /* 0x0000000cff237e24 */ /* 0x000fe2000f8e00ff */
[----:B------:R-:W-:Y:S01]  /*ccc0*/  ISETP.GE.AND P3, PT, R33, 0x1, PT ;  /* 0x000000012100780c */ /* 0x000fe20003f66270 */
[----:B------:R-:W-:Y:S01]  /*ccd0*/  BSSY B1, `(.L_x_33) ;  /* 0x000000f000017945 */ /* 0x000fe20003800000 */
[----:B------:R-:W-:Y:S02]  /*cce0*/  UIMAD UR6, UR42, UR13, UR6 ;  /* 0x0000000d2a0672a4 */ /* 0x000fe4000f8e0206 */
[----:B------:R-:W-:Y:S01]  /*ccf0*/  IMAD.WIDE.U32 R30, R35, UR42, R30 ;  /* 0x0000002a231e7c25 */ /* 0x000fe2000f8e001e */
[----:B------:R-:W-:-:S03]  /*cd00*/  ULDC.64 UR12, c[0x0][0x5b0] ;  /* 0x00016c00000c7ab9 */ /* 0x000fc60000000a00 */
[----:B------:R-:W-:Y:S02]  /*cd10*/  IMAD.MOV.U32 R38, RZ, RZ, R30 ;  /* 0x000000ffff267224 */ /* 0x000fe400078e001e */
[----:B------:R-:W-:Y:S02]  /*cd20*/  VIADD R39, R31, UR6 ;  /* 0x000000061f277c36 */ /* 0x000fe40008000000 */
[----:B------:R-:W-:Y:S02]  /*cd30*/  IMAD R35, R37, UR12, RZ ;  /* 0x0000000c25237c24 */ /* 0x000fe4000f8e02ff */
[----:B------:R-:W-:-:S04]  /*cd40*/  IMAD.WIDE.U32 R30, R34, UR12, R38 ;  /* 0x0000000c221e7c25 */ /* 0x000fc8000f8e0026 */
[----:B------:R-:W-:Y:S01]  /*cd50*/  IMAD R35, R34, UR13, R35 ;  /* 0x0000000d22237c24 */ /* 0x000fe2000f8e0223 */
[----:B------:R-:W-:-:S04]  /*cd60*/  IADD3 R30, P0, R30, UR14, RZ ;  /* 0x0000000e1e1e7c10 */ /* 0x000fc8000ff1e0ff */
[--C-:B------:R-:W-:Y:S02]  /*cd70*/  IADD3.X R31, R31, UR15, R35.reuse, P0, !PT ;  /* 0x0000000f1f1f7c10 */ /* 0x100fe400087fe423 */
[----:B------:R-:W-:Y:S02]  /*cd80*/  ISETP.LT.OR P0, PT, R32, 0x1, !P3 ;  /* 0x000000012000780c */ /* 0x000fe40005f01670 */
[----:B------:R-:W-:-:S11]  /*cd90*/  PRMT R35, RZ, 0x7610, R35 ;  /* 0x00007610ff237816 */ /* 0x000fd60000000023 */
[----:B------:R-:W-:Y:S05]  /*cda0*/  @P0 BRA `(.L_x_34) ;  /* 0x0000000000040947 */ /* 0x000fea0003800000 */
[----:B------:R0:W5:Y:S02]  /*cdb0*/  LDG.E.U8 R35, desc[UR48][R30.64] ;  /* 0x000000301e237981 */ /* 0x000164000c1e1100 */
.L_x_34:
[----:B------:R-:W-:Y:S05]  /*cdc0*/  BSYNC B1 ;  /* 0x0000000000017941 */ /* 0x000fea0003800000 */
.L_x_33:
[----:B-----5:R-:W-:Y:S01]  /*cdd0*/  LOP3.LUT R35, R35, 0xff, RZ, 0xc0, !PT ;  /* 0x000000ff23237812 */ /* 0x020fe200078ec0ff */
[----:B------:R-:W-:Y:S03]  /*cde0*/  BSSY B1, `(.L_x_35) ;  /* 0x000000b000017945 */ /* 0x000fe60003800000 */
[----:B------:R-:W-:-:S05]  /*cdf0*/  F2FP.F16.E4M3.UNPACK_B R35, R35 ;  /* 0x00000023ff23723e */ /* 0x000fca00020006ff */
[----:B------:R-:W-:-:S05]  /*ce00*/  HADD2.F32 R35, -RZ, R35.H0_H0 ;  /* 0x20000023ff237230 */ /* 0x000fca0000004100 */
[----:B------:R-:W-:-:S04]  /*ce10*/  FMUL R35, R35, UR40 ;  /* 0x0000002823237c20 */ /* 0x000fc80008400000 */
[----:B------:R-:W-:-:S05]  /*ce20*/  FFMA R11, R11, UR41, R35 ;  /* 0x000000290b0b7c23 */ /* 0x000fca0008000023 */
[----:B------:R-:W-:-:S05]  /*ce30*/  F2FP.SATFINITE.E4M3.F32.PACK_AB_MERGE_C R11, RZ, R11, RZ ;  /* 0x0000000bff0b723e */ /* 0x000fca00048070ff */
[----:B------:R1:W-:Y:S01]  /*ce40*/  @!P0 STG.E.U8 desc[UR48][R12.64], R11 ;  /* 0x0000000b0c008986 */ /* 0x0003e2000c101130 */
[----:B------:R-:W-:Y:S02]  /*ce50*/  ISETP.LT.OR P0, PT, R32, 0x2, !P3 ;  /* 0x000000022000780c */ /* 0x000fe40005f01670 */
[----:B-1----:R-:W-:-:S11]  /*ce60*/  PRMT R11, RZ, 0x7610, R11 ;  /* 0x00007610ff0b7816 */ /* 0x002fd6000000000b */
[----:B------:R-:W-:Y:S05]  /*ce70*/  @P0 BRA `(.L_x_36) ;  /* 0x0000000000040947 */ /* 0x000fea0003800000 */
[----:B------:R1:W5:Y:S02]  /*ce80*/  LDG.E.U8 R11, desc[UR48][R30.64+0x1] ;  /* 0x000001301e0b7981 */ /* 0x000364000c1e1100 */
.L_x_36:
[----:B------:R-:W-:Y:S05]  /*ce90*/  BSYNC B1 ;  /* 0x0000000000017941 */ /* 0x000fea0003800000 */
.L_x_35:
[----:B-----5:R-:W-:Y:S01]  /*cea0*/  LOP3.LUT R11, R11, 0xff, RZ, 0xc0, !PT ;  /* 0x000000ff0b0b7812 */ /* 0x020fe200078ec0ff */
[----:B------:R-:W-:Y:S01]  /*ceb0*/  BSSY B1, `(.L_x_37) ;  /* 0x0000013000017945 */ /* 0x000fe20003800000 */
[----:B------:R-:W-:Y:S02]  /*cec0*/  ISETP.GE.AND P2, PT, R33, 0x9, PT ;  /* 0x000000092100780c */ /* 0x000fe40003f46270 */
[----:B------:R-:W-:-:S05]  /*ced0*/  F2FP.F16.E4M3.UNPACK_B R11, R11 ;  /* 0x0000000bff0b723e */ /* 0x000fca00020006ff */
[----:B------:R-:W-:-:S05]  /*cee0*/  HADD2.F32 R11, -RZ, R11.H0_H0 ;  /* 0x2000000bff0b7230 */ /* 0x000fca0000004100 */
[----:B------:R-:W-:-:S04]  /*cef0*/  FMUL R11, R11, UR40 ;  /* 0x000000280b0b7c20 */ /* 0x000fc80008400000 */
[----:B------:R-:W-:-:S05]  /*cf00*/  FFMA R10, R10, UR41, R11 ;  /* 0x000000290a0a7c23 */ /* 0x000fca000800000b */
[----:B------:R-:W-:-:S05]  /*cf10*/  F2FP.SATFINITE.E4M3.F32.PACK_AB_MERGE_C R10, RZ, R10, RZ ;  /* 0x0000000aff0a723e */ /* 0x000fca00048070ff */
[----:B------:R4:W-:Y:S02]  /*cf20*/  @!P0 STG.E.U8 desc[UR48][R12.64+0x1], R10 ;  /* 0x0000010a0c008986 */ /* 0x0009e4000c101130 */
[----:B----4-:R-:W-:-:S05]  /*cf30*/  IADD3 R10, P0, R34, 0x8, RZ ;  /* 0x00000008220a7810 */ /* 0x010fca0007f1e0ff */
[----:B------:R-:W-:-:S04]  /*cf40*/  IMAD.X R11, RZ, RZ, R37, P0 ;  /* 0x000000ffff0b7224 */ /* 0x000fc800000e0625 */
[----:B------:R-:W-:-:S04]  /*cf50*/  IMAD R11, R11, UR12, RZ ;  /* 0x0000000c0b0b7c24 */ /* 0x000fc8000f8e02ff */
[C---:B------:R-:W-:Y:S02]  /*cf60*/  IMAD R35, R10.reuse, UR13, R11 ;  /* 0x0000000d0a237c24 */ /* 0x040fe4000f8e020b */
[----:B------:R-:W-:-:S03]  /*cf70*/  IMAD.WIDE.U32 R10, R10, UR12, R38 ;  /* 0x0000000c0a0a7c25 */ /* 0x000fc6000f8e0026 */
[----:B------:R-:W-:-:S04]  /*cf80*/  IADD3 R10, P0, R10, UR14, RZ ;  /* 0x0000000e0a0a7c10 */ /* 0x000fc8000ff1e0ff */
[--C-:B------:R-:W-:Y:S02]  /*cf90*/  IADD3.X R11, R11, UR15, R35.reuse, P0, !PT ;  /* 0x0000000f0b0b7c10 */ /* 0x100fe400087fe423 */
[----:B------:R-:W-:Y:S02]  /*cfa0*/  ISETP.LT.OR P0, PT, R32, 0x1, !P2 ;  /* 0x000000012000780c */ /* 0x000fe40005701670 */
[----:B------:R-:W-:-:S11]  /*cfb0*/  PRMT R35, RZ, 0x7610, R35 ;  /* 0x00007610ff237816 */ /* 0x000fd60000000023 */
[----:B------:R-:W-:Y:S05]  /*cfc0*/  @P0 BRA `(.L_x_38) ;  /* 0x0000000000040947 */ /* 0x000fea0003800000 */
[----:B------:R4:W5:Y:S02]  /*cfd0*/  LDG.E.U8 R35, desc[UR48][R10.64] ;  /* 0x000000300a237981 */ /* 0x000964000c1e1100 */
.L_x_38:
[----:B------:R-:W-:Y:S05]  /*cfe0*/  BSYNC B1 ;  /* 0x0000000000017941 */ /* 0x000fea0003800000 */
.L_x_37:
        /* <DEDUP_REMOVED lines=9> */
[----:B0-----:R-:W-:-:S11]  /*d080*/  PRMT R9, RZ, 0x7610, R9 ;  /* 0x00007610ff097816 */ /* 0x001fd60000000009 */
[----:B------:R-:W-:Y:S05]  /*d090*/  @P0 BRA `(.L_x_40) ;  /* 0x0000000000040947 */ /* 0x000fea0003800000 */
[----:B------:R0:W5:Y:S02]  /*d0a0*/  LDG.E.U8 R9, desc[UR48][R10.64+0x1] ;  /* 0x000001300a097981 */ /* 0x000164000c1e1100 */
.L_x_40:
[----:B------:R-:W-:Y:S05]  /*d0b0*/  BSYNC B1 ;  /* 0x0000000000017941 */ /* 0x000fea0003800000 */
.L_x_39:
[----:B-----5:R-:W-:Y:S01]  /*d0c0*/  LOP3.LUT R9, R9, 0xff, RZ, 0xc0, !PT ;  /* 0x000000ff09097812 */ /* 0x020fe200078ec0ff */
[----:B------:R-:W-:Y:S01]  /*d0d0*/  BSSY B1, `(.L_x_41) ;  /* 0x000000b000017945 */ /* 0x000fe20003800000 */
[----:B------:R-:W-:Y:S02]  /*d0e0*/  ISETP.LT.OR P1, PT, R32, 0x9, !P3 ;  /* 0x000000092000780c */ /* 0x000fe40005f21670 */
[----:B------:R-:W-:-:S05]  /*d0f0*/  F2FP.F16.E4M3.UNPACK_B R9, R9 ;  /* 0x00000009ff09723e */ /* 0x000fca00020006ff */
[----:B------:R-:W-:-:S05]  /*d100*/  HADD2.F32 R9, -RZ, R9.H0_H0 ;  /* 0x20000009ff097230 */ /* 0x000fca0000004100 */
[----:B------:R-:W-:-:S04]  /*d110*/  FMUL R9, R9, UR40 ;  /* 0x0000002809097c20 */ /* 0x000fc80008400000 */
[----:B------:R-:W-:-:S05]  /*d120*/  FFMA R8, R8, UR41, R9 ;  /* 0x0000002908087c23 */ /* 0x000fca0008000009 */
[----:B------:R-:W-:-:S05]  /*d130*/  F2FP.SATFINITE.E4M3.F32.PACK_AB_MERGE_C R8, RZ, R8, RZ ;  /* 0x00000008ff08723e */ /* 0x000fca00048070ff */
[----:B------:R1:W-:Y:S02]  /*d140*/  @!P0 STG.E.U8 desc[UR48][R24.64+0x1], R8 ;  /* 0x0000010818008986 */ /* 0x0003e4000c101130 */
[----:B-1----:R-:W-:Y:S01]  /*d150*/  PRMT R8, RZ, 0x7610, R8 ;  /* 0x00007610ff087816 */ /* 0x002fe20000000008 */
[----:B------:R-:W-:Y:S06]  /*d160*/  @P1 BRA `(.L_x_42) ;  /* 0x0000000000041947 */ /* 0x000fec0003800000 */
[----:B------:R1:W5:Y:S02]  /*d170*/  LDG.E.U8 R8, desc[UR48][R30.64+0x8] ;  /* 0x000008301e087981 */ /* 0x000364000c1e1100 */
.L_x_42:
[----:B------:R-:W-:Y:S05]  /*d180*/  BSYNC B1 ;  /* 0x0000000000017941 */ /* 0x000fea0003800000 */
.L_x_41:
        /* <DEDUP_REMOVED lines=9> */
[----:B0-----:R-:W-:Y:S01]  /*d220*/  PRMT R7, RZ, 0x7610, R7 ;  /* 0x00007610ff077816 */ /* 0x001fe20000000007 */
[----:B------:R-:W-:Y:S06]  /*d230*/  @P0 BRA `(.L_x_44) ;  /* 0x0000000000040947 */ /* 0x000fec0003800000 */
[----:B------:R0:W5:Y:S02]  /*d240*/  LDG.E.U8 R7, desc[UR48][R30.64+0x9] ;  /* 0x000009301e077981 */ /* 0x000164000c1e1100 */
.L_x_44:
[----:B------:R-:W-:Y:S05]  /*d250*/  BSYNC B1 ;  /* 0x0000000000017941 */ /* 0x000fea0003800000 */
.L_x_43:
        /* <DEDUP_REMOVED lines=12> */
.L_x_46:
[----:B------:R-:W-:Y:S05]  /*d320*/  BSYNC B1 ;  /* 0x0000000000017941 */ /* 0x000fea0003800000 */
.L_x_45:
        /* <DEDUP_REMOVED lines=12> */
.L_x_48:
[----:B------:R-:W-:Y:S05]  /*d3f0*/  BSYNC B1 ;  /* 0x0000000000017941 */ /* 0x000fea0003800000 */
.L_x_47:
        /* <DEDUP_REMOVED lines=12> */
.L_x_50:
[----:B------:R-:W-:Y:S05]  /*d4c0*/  BSYNC B1 ;  /* 0x0000000000017941 */ /* 0x000fea0003800000 */
.L_x_49:
        /* <DEDUP_REMOVED lines=12> */
.L_x_52:
[----:B------:R-:W-:Y:S05]  /*d590*/  BSYNC B1 ;  /* 0x0000000000017941 */ /* 0x000fea0003800000 */
.L_x_51:
[----:B-----5:R-:W-:Y:S01]  /*d5a0*/  LOP3.LUT R3, R3, 0xff, RZ, 0xc0, !PT ;  /* 0x000000ff03037812 */ /* 0x020fe200078ec0ff */
[----:B------:R-:W-:Y:S01]  /*d5b0*/  BSSY B1, `(.L_x_53) ;  /* 0x000000b000017945 */ /* 0x000fe20003800000 */
[----:B------:R-:W-:Y:S02]  /*d5c0*/  ISETP.LT.OR P1, PT, R32, 0x11, !P2 ;  /* 0x000000112000780c */ /* 0x000fe40005721670 */
[----:B------:R-:W-:-:S05]  /*d5d0*/  F2FP.F16.E4M3.UNPACK_B R3, R3 ;  /* 0x00000003ff03723e */ /* 0x000fca00020006ff */
[----:B------:R-:W-:-:S05]  /*d5e0*/  HADD2.F32 R3, -RZ, R3.H0_H0 ;  /* 0x20000003ff037230 */ /* 0x000fca0000004100 */
[----:B------:R-:W-:-:S04]  /*d5f0*/  FMUL R3, R3, UR40 ;  /* 0x0000002803037c20 */ /* 0x000fc80008400000 */
[----:B------:R-:W-:Y:S01]  /*d600*/  FFMA R3, R2, UR41, R3 ;  /* 0x0000002902037c23 */ /* 0x000fe20008000003 */
[----:B------:R-:W-:-:S04]  /*d610*/  PRMT R2, RZ, 0x7610, R2 ;  /* 0x00007610ff027816 */ /* 0x000fc80000000002 */
[----:B------:R-:W-:-:S05]  /*d620*/  F2FP.SATFINITE.E4M3.F32.PACK_AB_MERGE_C R3, RZ, R3, RZ ;  /* 0x00000003ff03723e */ /* 0x000fca00048070ff */
[----:B------:R0:W-:Y:S01]  /*d630*/  @!P0 STG.E.U8 desc[UR48][R12.64+0x11], R3 ;  /* 0x000011030c008986 */ /* 0x0001e2000c101130 */
[----:B------:R-:W-:Y:S05]  /*d640*/  @P1 BRA `(.L_x_54) ;  /* 0x0000000000041947 */ /* 0x000fea0003800000 */
[----:B------:R0:W5:Y:S02]  /*d650*/  LDG.E.U8 R2, desc[UR48][R10.64+0x10] ;  /* 0x000010300a027981 */ /* 0x000164000c1e1100 */
.L_x_54:
[----:B------:R-:W-:Y:S05]  /*d660*/  BSYNC B1 ;  /* 0x0000000000017941 */ /* 0x000fea0003800000 */
.L_x_53:
        /* <DEDUP_REMOVED lines=8> */
[----:B0-----:R-:W-:-:S05]  /*d6f0*/  F2FP.SATFINITE.E4M3.F32.PACK_AB_MERGE_C R3, RZ, R2, RZ ;  /* 0x00000002ff03723e */ /* 0x001fca00048070ff */
[----:B------:R0:W-:Y:S01]  /*d700*/  @!P1 STG.E.U8 desc[UR48][R24.64+0x10], R3 ;  /* 0x0000100318009986 */ /* 0x0001e2000c101130 */
[----:B------:R-:W-:Y:S05]  /*d710*/  @P0 BRA `(.L_x_56) ;  /* 0x0000000000040947 */ /* 0x000fea0003800000 */
[----:B------:R0:W5:Y:S02]  /*d720*/  LDG.E.U8 R0, desc[UR48][R10.64+0x11] ;  /* 0x000011300a007981 */ /* 0x000164000c1e1100 */
.L_x_56:
[----:B------:R-:W-:Y:S05]  /*d730*/  BSYNC B1 ;  /* 0x0000000000017941 */ /* 0x000fea0003800000 */
.L_x_55:
[----:B-----5:R-:W-:Y:S01]  /*d740*/  LOP3.LUT R0, R0, 0xff, RZ, 0xc0, !PT ;  /* 0x000000ff00007812 */ /* 0x020fe200078ec0ff */
[----:B------:R-:W-:Y:S01]  /*d750*/  BSSY B1, `(.L_x_57) ;  /* 0x000000b000017945 */ /* 0x000fe20003800000 */
[----:B------:R-:W-:Y:S02]  /*d760*/  ISETP.LT.OR P1, PT, R32, 0x19, !P3 ;  /* 0x000000192000780c */ /* 0x000fe40005f21670 */
[----:B------:R-:W-:-:S05]  /*d770*/  F2FP.F16.E4M3.UNPACK_B R0, R0 ;  /* 0x00000000ff00723e */ /* 0x000fca00020006ff */
[----:B------:R-:W-:-:S05]  /*d780*/  HADD2.F32 R0, -RZ, R0.H0_H0 ;  /* 0x20000000ff007230 */ /* 0x000fca0000004100 */
[----:B0-----:R-:W-:Y:S01]  /*d790*/  FMUL R3, R0, UR40 ;  /* 0x0000002800037c20 */ /* 0x001fe20008400000 */
[----:B------:R-:W-:-:S03]  /*d7a0*/  PRMT R0, RZ, 0x7610, R0 ;  /* 0x00007610ff007816 */ /* 0x000fc60000000000 */
[----:B------:R-:W-:-:S05]  /*d7b0*/  FFMA R3, R14, UR41, R3 ;  /* 0x000000290e037c23 */ /* 0x000fca0008000003 */
[----:B------:R-:W-:-:S05]  /*d7c0*/  F2FP.SATFINITE.E4M3.F32.PACK_AB_MERGE_C R3, RZ, R3, RZ ;  /* 0x00000003ff03723e */ /* 0x000fca00048070ff */
[----:B------:R0:W-:Y:S01]  /*d7d0*/  @!P0 STG.E.U8 desc[UR48][R24.64+0x11], R3 ;  /* 0x0000110318008986 */ /* 0x0001e2000c101130 */
[----:B------:R-:W-:Y:S05]  /*d7e0*/  @P1 BRA `(.L_x_58) ;  /* 0x0000000000041947 */ /* 0x000fea0003800000 */
[----:B------:R0:W5:Y:S02]  /*d7f0*/  LDG.E.U8 R0, desc[UR48][R30.64+0x18] ;  /* 0x000018301e007981 */ /* 0x000164000c1e1100 */
.L_x_58:
[----:B------:R-:W-:Y:S05]  /*d800*/  BSYNC B1 ;  /* 0x0000000000017941 */ /* 0x000fea0003800000 */
.L_x_57:
[----:B-----5:R-:W-:Y:S01]  /*d810*/  LOP3.LUT R0, R0, 0xff, RZ, 0xc0, !PT ;  /* 0x000000ff00007812 */ /* 0x020fe200078ec0ff */
[----:B------:R-:W-:Y:S01]  /*d820*/  BSSY B1, `(.L_x_59) ;  /* 0x000000b000017945 */ /* 0x000fe20003800000 */
[----:B------:R-:W-:Y:S02]  /*d830*/  ISETP.LT.OR P0, PT, R32, 0x1a, !P3 ;  /* 0x0000001a2000780c */ /* 0x000fe40005f01670 */
[----:B------:R-:W-:-:S05]  /*d840*/  F2FP.F16.E4M3.UNPACK_B R0, R0 ;  /* 0x00000000ff00723e */ /* 0x000fca00020006ff */
[----:B------:R-:W-:-:S05]  /*d850*/  HADD2.F32 R0, -RZ, R0.H0_H0 ;  /* 0x20000000ff007230 */ /* 0x000fca0000004100 */
[----:B------:R-:W-:-:S04]  /*d860*/  FMUL R0, R0, UR40 ;  /* 0x0000002800007c20 */ /* 0x000fc80008400000 */
[----:B------:R-:W-:-:S05]  /*d870*/  FFMA R0, R15, UR41, R0 ;  /* 0x000000290f007c23 */ /* 0x000fca0008000000 */
[----:B0-----:R-:W-:Y:S02]  /*d880*/  F2FP.SATFINITE.E4M3.F32.PACK_AB_MERGE_C R3, RZ, R0, RZ ;  /* 0x00000000ff03723e */ /* 0x001fe400048070ff */
[----:B------:R-:W-:-:S03]  /*d890*/  PRMT R0, RZ, 0x7610, R0 ;  /* 0x00007610ff007816 */ /* 0x000fc60000000000 */
[----:B------:R0:W-:Y:S01]  /*d8a0*/  @!P1 STG.E.U8 desc[UR48][R12.64+0x18], R3 ;  /* 0x000018030c009986 */ /* 0x0001e2000c101130 */
[----:B------:R-:W-:Y:S05]  /*d8b0*/  @P0 BRA `(.L_x_60) ;  /* 0x0000000000040947 */ /* 0x000fea0003800000 */
[----:B------:R0:W5:Y:S02]  /*d8c0*/  LDG.E.U8 R0, desc[UR48][R30.64+0x19] ;  /* 0x000019301e007981 */ /* 0x000164000c1e1100 */
.L_x_60:
[----:B------:R-:W-:Y:S05]  /*d8d0*/  BSYNC B1 ;  /* 0x0000000000017941 */ /* 0x000fea0003800000 */
.L_x_59:
        /* <DEDUP_REMOVED lines=12> */
.L_x_62:
[----:B------:R-:W-:Y:S05]  /*d9a0*/  BSYNC B1 ;  /* 0x0000000000017941 */ /* 0x000fea0003800000 */
.L_x_61:
[----:B-----5:R-:W-:Y:S01]  /*d9b0*/  LOP3.LUT R0, R0, 0xff, RZ, 0xc0, !PT ;  /* 0x000000ff00007812 */ /* 0x020fe200078ec0ff */
[----:B------:R-:W-:Y:S01]  /*d9c0*/  BSSY B1, `(.L_x_63) ;  /* 0x000000f000017945 */ /* 0x000fe20003800000 */
[----:B0-----:R-:W-:Y:S02]  /*d9d0*/  IADD3 R3, P0, R34, 0x80, RZ ;  /* 0x0000008022037810 */ /* 0x001fe40007f1e0ff */
[----:B------:R-:W-:-:S03]  /*d9e0*/  F2FP.F16.E4M3.UNPACK_B R0, R0 ;  /* 0x00000000ff00723e */ /* 0x000fc600020006ff */
[----:B------:R-:W-:Y:S01]  /*d9f0*/  IMAD.X R2, RZ, RZ, R37, P0 ;  /* 0x000000ffff027224 */ /* 0x000fe200000e0625 */
[----:B------:R-:W-:Y:S01]  /*da00*/  ISETP.LT.OR P0, PT, R32, 0x1a, !P2 ;  /* 0x0000001a2000780c */ /* 0x000fe20005701670 */
[----:B------:R-:W-:-:S05]  /*da10*/  HADD2.F32 R0, -RZ, R0.H0_H0 ;  /* 0x20000000ff007230 */ /* 0x000fca0000004100 */
[----:B------:R-:W-:-:S04]  /*da20*/  FMUL R0, R0, UR40 ;  /* 0x0000002800007c20 */ /* 0x000fc80008400000 */
[----:B------:R-:W-:-:S05]  /*da30*/  FFMA R0, R17, UR41, R0 ;  /* 0x0000002911007c23 */ /* 0x000fca0008000000 */
[----:B------:R-:W-:Y:S01]  /*da40*/  F2FP.SATFINITE.E4M3.F32.PACK_AB_MERGE_C R5, RZ, R0, RZ ;  /* 0x00000000ff05723e */ /* 0x000fe200048070ff */
[----:B------:R-:W-:Y:S01]  /*da50*/  IMAD R0, R2, UR12, RZ ;  /* 0x0000000c02007c24 */ /* 0x000fe2000f8e02ff */
[----:B------:R-:W-:-:S03]  /*da60*/  PRMT R2, RZ, 0x7610, R2 ;  /* 0x00007610ff027816 */ /* 0x000fc60000000002 */
[----:B------:R0:W-:Y:S01]  /*da70*/  @!P1 STG.E.U8 desc[UR48][R24.64+0x18], R5 ;  /* 0x0000180518009986 */ /* 0x0001e2000c101130 */
[----:B------:R-:W-:Y:S01]  /*da80*/  IMAD R0, R3, UR13, R0 ;  /* 0x0000000d03007c24 */ /* 0x000fe2000f8e0200 */
[----:B------:R-:W-:Y:S06]  /*da90*/  @P0 BRA `(.L_x_64) ;  /* 0x0000000000040947 */ /* 0x000fec0003800000 */
[----:B------:R0:W5:Y:S02]  /*daa0*/  LDG.E.U8 R2, desc[UR48][R10.64+0x19] ;  /* 0x000019300a027981 */ /* 0x000164000c1e1100 */
.L_x_64:
[----:B------:R-:W-:Y:S05]  /*dab0*/  BSYNC B1 ;  /* 0x0000000000017941 */ /* 0x000fea0003800000 */
.L_x_63:
[----:B-----5:R-:W-:Y:S01]  /*dac0*/  LOP3.LUT R4, R2, 0xff, RZ, 0xc0, !PT ;  /* 0x000000ff02047812 */ /* 0x020fe200078ec0ff */
[----:B------:R-:W-:Y:S01]  /*dad0*/  IMAD.WIDE.U32 R2, R3, UR12, R38 ;  /* 0x0000000c03027c25 */ /* 0x000fe2000f8e0026 */
[----:B------:R-:W-:Y:S02]  /*dae0*/  BSSY B1, `(.L_x_65) ;  /* 0x000000e000017945 */ /* 0x000fe40003800000 */
[----:B------:R-:W-:Y:S02]  /*daf0*/  F2FP.F16.E4M3.UNPACK_B R4, R4 ;  /* 0x00000004ff04723e */ /* 0x000fe400020006ff */
[----:B------:R-:W-:-:S03]  /*db00*/  IADD3 R2, P1, R2, UR14, RZ ;  /* 0x0000000e02027c10 */ /* 0x000fc6000ff3e0ff */
[----:B------:R-:W-:Y:S01]  /*db10*/  HADD2.F32 R4, -RZ, R4.H0_H0 ;  /* 0x20000004ff047230 */ /* 0x000fe20000004100 */
[--C-:B------:R-:W-:Y:S02]  /*db20*/  IADD3.X R3, R3, UR15, R0.reuse, P1, !PT ;  /* 0x0000000f03037c10 */ /* 0x100fe40008ffe400 */
[----:B------:R-:W-:Y:S02]  /*db30*/  ISETP.GE.AND P1, PT, R33, 0x81, PT ;  /* 0x000000812100780c */ /* 0x000fe40003f26270 */
[----:B0-----:R-:W-:Y:S01]  /*db40*/  FMUL R5, R4, UR40 ;  /* 0x0000002804057c20 */ /* 0x001fe20008400000 */
[----:B------:R-:W-:Y:S02]  /*db50*/  PRMT R0, RZ, 0x7610, R0 ;  /* 0x00007610ff007816 */ /* 0x000fe40000000000 */
[----:B------:R-:W-:Y:S01]  /*db60*/  ISETP.LT.OR P6, PT, R32, 0x1, !P1 ;  /* 0x000000012000780c */ /* 0x000fe20004fc1670 */
[----:B------:R-:W-:-:S05]  /*db70*/  FFMA R5, R18, UR41, R5 ;  /* 0x0000002912057c23 */ /* 0x000fca0008000005 */
[----:B------:R-:W-:-:S05]  /*db80*/  F2FP.SATFINITE.E4M3.F32.PACK_AB_MERGE_C R5, RZ, R5, RZ ;  /* 0x00000005ff05723e */ /* 0x000fca00048070ff */
[----:B------:R0:W-:Y:S02]  /*db90*/  @!P0 STG.E.U8 desc[UR48][R24.64+0x19], R5 ;  /* 0x0000190518008986 */ /* 0x0001e4000c101130 */
[----:B------:R-:W-:Y:S05]  /*dba0*/  @P6 BRA `(.L_x_66) ;  /* 0x0000000000046947 */ /* 0x000fea0003800000 */
[----:B------:R0:W5:Y:S02]  /*dbb0*/  LDG.E.U8 R0, desc[UR48][R2.64] ;  /* 0x0000003002007981 */ /* 0x000164000c1e1100 */
.L_x_66:
[----:B------:R-:W-:Y:S05]  /*dbc0*/  BSYNC B1 ;  /* 0x0000000000017941 */ /* 0x000fea0003800000 */
.L_x_65:
        /* <DEDUP_REMOVED lines=12> */
.L_x_68:
[----:B------:R-:W-:Y:S05]  /*dc90*/  BSYNC B1 ;  /* 0x0000000000017941 */ /* 0x000fea0003800000 */
.L_x_67:
[----:B-----5:R-:W-:Y:S01]  /*dca0*/  LOP3.LUT R0, R0, 0xff, RZ, 0xc0, !PT ;  /* 0x000000ff00007812 */ /* 0x020fe200078ec0ff */
[----:B------:R-:W-:Y:S01]  /*dcb0*/  BSSY B1, `(.L_x_69) ;  /* 0x0000013000017945 */ /* 0x000fe20003800000 */
[----:B0-----:R-:W-:Y:S02]  /*dcc0*/  IADD3 R5, P0, R34, 0x88, RZ ;  /* 0x0000008822057810 */ /* 0x001fe40007f1e0ff */
[----:B------:R-:W-:-:S03]  /*dcd0*/  F2FP.F16.E4M3.UNPACK_B R0, R0 ;  /* 0x00000000ff00723e */ /* 0x000fc600020006ff */
[----:B------:R-:W-:Y:S01]  /*dce0*/  IMAD.X R36, RZ, RZ, R37, P0 ;  /* 0x000000ffff247224 */ /* 0x000fe200000e0625 */
[----:B------:R-:W-:Y:S01]  /*dcf0*/  ISETP.GE.AND P0, PT, R33, 0x89, PT ;  /* 0x000000892100780c */ /* 0x000fe20003f06270 */
[----:B------:R-:W-:Y:S02]  /*dd00*/  HADD2.F32 R0, -RZ, R0.H0_H0 ;  /* 0x20000000ff007230 */ /* 0x000fe40000004100 */
[----:B------:R-:W-:Y:S02]  /*dd10*/  IMAD R36, R36, UR12, RZ ;  /* 0x0000000c24247c24 */ /* 0x000fe4000f8e02ff */
[----:B------:R-:W-:-:S04]  /*dd20*/  IMAD.WIDE.U32 R38, R5, UR12, R38 ;  /* 0x0000000c05267c25 */ /* 0x000fc8000f8e0026 */
[----:B------:R-:W-:Y:S01]  /*dd30*/  FMUL R7, R0, UR40 ;  /* 0x0000002800077c20 */ /* 0x000fe20008400000 */
[----:B------:R-:W-:Y:S01]  /*dd40*/  PRMT R0, RZ, 0x7610, R0 ;  /* 0x00007610ff007816 */ /* 0x000fe20000000000 */
[----:B------:R-:W-:Y:S02]  /*dd50*/  IMAD R5, R5, UR13, R36 ;  /* 0x0000000d05057c24 */ /* 0x000fe4000f8e0224 */
[----:B------:R-:W-:Y:S01]  /*dd60*/  FFMA R7, R20, UR41, R7 ;  /* 0x0000002914077c23 */ /* 0x000fe20008000007 */
[----:B------:R-:W-:-:S04]  /*dd70*/  IADD3 R4, P6, R38, UR14, RZ ;  /* 0x0000000e26047c10 */ /* 0x000fc8000ffde0ff */
[----:B------:R-:W-:Y:S02]  /*dd80*/  F2FP.SATFINITE.E4M3.F32.PACK_AB_MERGE_C R7, RZ, R7, RZ ;  /* 0x00000007ff07723e */ /* 0x000fe400048070ff */
[----:B------:R-:W-:-:S03]  /*dd90*/  IADD3.X R5, R39, UR15, R5, P6, !PT ;  /* 0x0000000f27057c10 */ /* 0x000fc6000b7fe405 */
[----:B------:R0:W-:Y:S01]  /*dda0*/  @!P5 STG.E.U8 desc[UR48][R28.64+0x1], R7 ;  /* 0x000001071c00d986 */ /* 0x0001e2000c101130 */
[----:B------:R-:W-:-:S13]  /*ddb0*/  ISETP.LT.OR P5, PT, R32, 0x1, !P0 ;  /* 0x000000012000780c */ /* 0x000fda00047a1670 */
[----:B0-----:R-:W-:Y:S05]  /*ddc0*/  @P5 BRA `(.L_x_70) ;  /* 0x0000000000045947 */ /* 0x001fea0003800000 */
[----:B------:R0:W5:Y:S02]  /*ddd0*/  LDG.E.U8 R0, desc[UR48][R4.64] ;  /* 0x0000003004007981 */ /* 0x000164000c1e1100 */
.L_x_70:
[----:B------:R-:W-:Y:S05]  /*dde0*/  BSYNC B1 ;  /* 0x0000000000017941 */ /* 0x000fea0003800000 */
.L_x_69:
[----:B-----5:R-:W-:Y:S01]  /*ddf0*/  LOP3.LUT R0, R0, 0xff, RZ, 0xc0, !PT ;  /* 0x000000ff00007812 */ /* 0x020fe200078ec0ff */
[----:B------:R-:W-:Y:S01]  /*de00*/  BSSY B1, `(.L_x_71) ;  /* 0x000000b000017945 */ /* 0x000fe20003800000 */
[----:B------:R-:W-:Y:S02]  /*de10*/  ISETP.LT.OR P6, PT, R32, 0x2, !P0 ;  /* 0x000000022000780c */ /* 0x000fe400047c1670 */
[----:B------:R-:W-:-:S05]  /*de20*/  F2FP.F16.E4M3.UNPACK_B R0, R0 ;  /* 0x00000000ff00723e */ /* 0x000fca00020006ff */
[----:B------:R-:W-:-:S05]  /*de30*/  HADD2.F32 R0, -RZ, R0.H0_H0 ;  /* 0x20000000ff007230 */ /* 0x000fca0000004100 */
[----:B------:R-:W-:-:S04]  /*de40*/  FMUL R0, R0, UR40 ;  /* 0x0000002800007c20 */ /* 0x000fc80008400000 */
[----:B------:R-:W-:-:S05]  /*de50*/  FFMA R0, R21, UR41, R0 ;  /* 0x0000002915007c23 */ /* 0x000fca0008000000 */
[----:B------:R-:W-:Y:S02]  /*de60*/  F2FP.SATFINITE.E4M3.F32.PACK_AB_MERGE_C R7, RZ, R0, RZ ;  /* 0x00000000ff07723e */ /* 0x000fe400048070ff */
[----:B------:R-:W-:-:S03]  /*de70*/  PRMT R0, RZ, 0x7610, R0 ;  /* 0x00007610ff007816 */ /* 0x000fc60000000000 */
[----:B------:R0:W-:Y:S01]  /*de80*/  @!P5 STG.E.U8 desc[UR48][R26.64], R7 ;  /* 0x000000071a00d986 */ /* 0x0001e2000c101130 */
[----:B------:R-:W-:Y:S05]  /*de90*/  @P6 BRA `(.L_x_72) ;  /* 0x0000000000046947 */ /* 0x000fea0003800000 */
[----:B------:R0:W5:Y:S02]  /*dea0*/  LDG.E.U8 R0, desc[UR48][R4.64+0x1] ;  /* 0x0000013004007981 */ /* 0x000164000c1e1100 */
.L_x_72:
[----:B------:R-:W-:Y:S05]  /*deb0*/  BSYNC B1 ;  /* 0x0000000000017941 */ /* 0x000fea0003800000 */
.L_x_71:
        /* <DEDUP_REMOVED lines=12> */
.L_x_74:
[----:B------:R-:W-:Y:S05]  /*df80*/  BSYNC B1 ;  /* 0x0000000000017941 */ /* 0x000fea0003800000 */
.L_x_73:
        /* <DEDUP_REMOVED lines=12> */
.L_x_76:
[----:B------:R-:W-:Y:S05]  /*e050*/  BSYNC B1 ;  /* 0x0000000000017941 */ /* 0x000fea0003800000 */
.L_x_75:
        /* <DEDUP_REMOVED lines=12> */
.L_x_78:
[----:B------:R-:W-:Y:S05]  /*e120*/  BSYNC B1 ;  /* 0x0000000000017941 */ /* 0x000fea0003800000 */
.L_x_77:
        /* <DEDUP_REMOVED lines=12> */
.L_x_80:
[----:B------:R-:W-:Y:S05]  /*e1f0*/  BSYNC B1 ;  /* 0x0000000000017941 */ /* 0x000fea0003800000 */
.L_x_79:
        /* <DEDUP_REMOVED lines=12> */
.L_x_82:
[----:B------:R-:W-:Y:S05]  /*e2c0*/  BSYNC B1 ;  /* 0x0000000000017941 */ /* 0x000fea0003800000 */
.L_x_81:
        /* <DEDUP_REMOVED lines=12> */
.L_x_84:
[----:B------:R-:W-:Y:S05]  /*e390*/  BSYNC B1 ;  /* 0x0000000000017941 */ /* 0x000fea0003800000 */
.L_x_83:
        /* <DEDUP_REMOVED lines=12> */
.L_x_86:
[----:B------:R-:W-:Y:S05]  /*e460*/  BSYNC B1 ;  /* 0x0000000000017941 */ /* 0x000fea0003800000 */
.L_x_85:
        /* <DEDUP_REMOVED lines=12> */
.L_x_88:
[----:B------:R-:W-:Y:S05]  /*e530*/  BSYNC B1 ;  /* 0x0000000000017941 */ /* 0x000fea0003800000 */
.L_x_87:
[----:B------:R-:W2:Y:S01]  /*e540*/  LDL.LU R6, [R1+0x40] ;  /* 0x0000400001067983 */ /* 0x000ea20000300800 */
[----:B-----5:R-:W-:Y:S01]  /*e550*/  LOP3.LUT R0, R0, 0xff, RZ, 0xc0, !PT ;  /* 0x000000ff00007812 */ /* 0x020fe200078ec0ff */
[----:B------:R-:W-:Y:S01]  /*e560*/  BSSY B1, `(.L_x_89) ;  /* 0x000000b000017945 */ /* 0x000fe20003800000 */
[----:B------:R-:W-:Y:S02]  /*e570*/  ISETP.LT.OR P5, PT, R32, 0x19, !P1 ;  /* 0x000000192000780c */ /* 0x000fe40004fa1670 */
[----:B------:R-:W-:-:S05]  /*e580*/  F2FP.F16.E4M3.UNPACK_B R0, R0 ;  /* 0x00000000ff00723e */ /* 0x000fca00020006ff */
[----:B------:R-:W-:-:S05]  /*e590*/  HADD2.F32 R0, -RZ, R0.H0_H0 ;  /* 0x20000000ff007230 */ /* 0x000fca0000004100 */
[----:B------:R-:W-:-:S04]  /*e5a0*/  FMUL R0, R0, UR40 ;  /* 0x0000002800007c20 */ /* 0x000fc80008400000 */
[----:B--2---:R-:W-:-:S05]  /*e5b0*/  FFMA R0, R6, UR41, R0 ;  /* 0x0000002906007c23 */ /* 0x004fca0008000000 */
[----:B0-----:R-:W-:Y:S02]  /*e5c0*/  F2FP.SATFINITE.E4M3.F32.PACK_AB_MERGE_C R7, RZ, R0, RZ ;  /* 0x00000000ff07723e */ /* 0x001fe400048070ff */
[----:B------:R-:W-:-:S03]  /*e5d0*/  PRMT R0, RZ, 0x7610, R0 ;  /* 0x00007610ff007816 */ /* 0x000fc60000000000 */
[----:B------:R0:W-:Y:S01]  /*e5e0*/  @!P6 STG.E.U8 desc[UR48][R26.64+0x11], R7 ;  /* 0x000011071a00e986 */ /* 0x0001e2000c101130 */
[----:B------:R-:W-:Y:S05]  /*e5f0*/  @P5 BRA `(.L_x_90) ;  /* 0x0000000000045947 */ /* 0x000fea0003800000 */
[----:B------:R2:W5:Y:S02]  /*e600*/  LDG.E.U8 R0, desc[UR48][R2.64+0x18] ;  /* 0x0000183002007981 */ /* 0x000564000c1e1100 */
.L_x_90:
[----:B------:R-:W-:Y:S05]  /*e610*/  BSYNC B1 ;  /* 0x0000000000017941 */ /* 0x000fea0003800000 */
.L_x_89:
[----:B------:R-:W3:Y:S01]  /*e620*/  LDL.LU R6, [R1+0x44] ;  /* 0x0000440001067983 */ /* 0x000ee20000300800 */
[----:B-----5:R-:W-:Y:S01]  /*e630*/  LOP3.LUT R0, R0, 0xff, RZ, 0xc0, !PT ;  /* 0x000000ff00007812 */ /* 0x020fe200078ec0ff */
[----:B------:R-:W-:Y:S01]  /*e640*/  BSSY B1, `(.L_x_91) ;  /* 0x000000b000017945 */ /* 0x000fe20003800000 */
[----:B------:R-:W-:Y:S02]  /*e650*/  ISETP.LT.OR P6, PT, R32, 0x1a, !P1 ;  /* 0x0000001a2000780c */ /* 0x000fe40004fc1670 */
[----:B------:R-:W-:-:S05]  /*e660*/  F2FP.F16.E4M3.UNPACK_B R0, R0 ;  /* 0x00000000ff00723e */ /* 0x000fca00020006ff */
[----:B------:R-:W-:-:S05]  /*e670*/  HADD2.F32 R0, -RZ, R0.H0_H0 ;  /* 0x20000000ff007230 */ /* 0x000fca0000004100 */
[----:B------:R-:W-:-:S04]  /*e680*/  FMUL R0, R0, UR40 ;  /* 0x0000002800007c20 */ /* 0x000fc80008400000 */
[----:B---3--:R-:W-:-:S05]  /*e690*/  FFMA R0, R6, UR41, R0 ;  /* 0x0000002906007c23 */ /* 0x008fca0008000000 */
[----:B0-----:R-:W-:Y:S02]  /*e6a0*/  F2FP.SATFINITE.E4M3.F32.PACK_AB_MERGE_C R7, RZ, R0, RZ ;  /* 0x00000000ff07723e */ /* 0x001fe400048070ff */
[----:B------:R-:W-:-:S03]  /*e6b0*/  PRMT R0, RZ, 0x7610, R0 ;  /* 0x00007610ff007816 */ /* 0x000fc60000000000 */
[----:B------:R0:W-:Y:S01]  /*e6c0*/  @!P5 STG.E.U8 desc[UR48][R28.64+0x18], R7 ;  /* 0x000018071c00d986 */ /* 0x0001e2000c101130 */
[----:B------:R-:W-:Y:S05]  /*e6d0*/  @P6 BRA `(.L_x_92) ;  /* 0x0000000000046947 */ /* 0x000fea0003800000 */
[----:B------:R3:W5:Y:S02]  /*e6e0*/  LDG.E.U8 R0, desc[UR48][R2.64+0x19] ;  /* 0x0000193002007981 */ /* 0x000764000c1e1100 */
.L_x_92:
[----:B------:R-:W-:Y:S05]  /*e6f0*/  BSYNC B1 ;  /* 0x0000000000017941 */ /* 0x000fea0003800000 */
.L_x_91:
        /* <DEDUP_REMOVED lines=13> */
.L_x_94:
[----:B------:R-:W-:Y:S05]  /*e7d0*/  BSYNC B1 ;  /* 0x0000000000017941 */ /* 0x000fea0003800000 */
.L_x_93:
        /* <DEDUP_REMOVED lines=13> */
.L_x_96:
[----:B------:R-:W-:Y:S05]  /*e8b0*/  BSYNC B1 ;  /* 0x0000000000017941 */ /* 0x000fea0003800000 */
.L_x_95:
        /* <DEDUP_REMOVED lines=13> */
.L_x_98:
[----:B------:R-:W-:Y:S05]  /*e990*/  BSYNC B1 ;  /* 0x0000000000017941 */ /* 0x000fea0003800000 */
.L_x_97:
        /* <DEDUP_REMOVED lines=13> */
.L_x_100:
[----:B------:R-:W-:Y:S05]  /*ea70*/  BSYNC B1 ;  /* 0x0000000000017941 */ /* 0x000fea0003800000 */
.L_x_99:
        /* <DEDUP_REMOVED lines=13> */
.L_x_102:
[----:B------:R-:W-:Y:S05]  /*eb50*/  BSYNC B1 ;  /* 0x0000000000017941 */ /* 0x000fea0003800000 */
.L_x_101:
        /* <DEDUP_REMOVED lines=13> */
.L_x_104:
[----:B------:R-:W-:Y:S05]  /*ec30*/  BSYNC B1 ;  /* 0x0000000000017941 */ /* 0x000fea0003800000 */
.L_x_103:
        /* <DEDUP_REMOVED lines=13> */
.L_x_106:
[----:B------:R-:W-:Y:S05]  /*ed10*/  BSYNC B1 ;  /* 0x0000000000017941 */ /* 0x000fea0003800000 */
.L_x_105:
        /* <DEDUP_REMOVED lines=13> */
.L_x_108:
[----:B------:R-:W-:Y:S05]  /*edf0*/  BSYNC B1 ;  /* 0x0000000000017941 */ /* 0x000fea0003800000 */
.L_x_107:
        /* <DEDUP_REMOVED lines=13> */
.L_x_110:
[----:B------:R-:W-:Y:S05]  /*eed0*/  BSYNC B1 ;  /* 0x0000000000017941 */ /* 0x000fea0003800000 */
.L_x_109:
        /* <DEDUP_REMOVED lines=13> */
.L_x_112:
[----:B------:R-:W-:Y:S05]  /*efb0*/  BSYNC B1 ;  /* 0x0000000000017941 */ /* 0x000fea0003800000 */
.L_x_111:
        /* <DEDUP_REMOVED lines=13> */
.L_x_114:
[----:B------:R-:W-:Y:S05]  /*f090*/  BSYNC B1 ;  /* 0x0000000000017941 */ /* 0x000fea0003800000 */
.L_x_113:
        /* <DEDUP_REMOVED lines=13> */
.L_x_116:
[----:B------:R-:W-:Y:S05]  /*f170*/  BSYNC B1 ;  /* 0x0000000000017941 */ /* 0x000fea0003800000 */
.L_x_115:
        /* <DEDUP_REMOVED lines=13> */
.L_x_118:
[----:B------:R-:W-:Y:S05]  /*f250*/  BSYNC B1 ;  /* 0x0000000000017941 */ /* 0x000fea0003800000 */
.L_x_117:
        /* <DEDUP_REMOVED lines=13> */
.L_x_120:
[----:B------:R-:W-:Y:S05]  /*f330*/  BSYNC B1 ;  /* 0x0000000000017941 */ /* 0x000fea0003800000 */
.L_x_119:
        /* <DEDUP_REMOVED lines=13> */
.L_x_122:
[----:B------:R-:W-:Y:S05]  /*f410*/  BSYNC B1 ;  /* 0x0000000000017941 */ /* 0x000fea0003800000 */
.L_x_121:
        /* <DEDUP_REMOVED lines=13> */
.L_x_124:
[----:B------:R-:W-:Y:S05]  /*f4f0*/  BSYNC B1 ;  /* 0x0000000000017941 */ /* 0x000fea0003800000 */
.L_x_123:
        /* <DEDUP_REMOVED lines=13> */
.L_x_126:
[----:B------:R-:W-:Y:S05]  /*f5d0*/  BSYNC B1 ;  /* 0x0000000000017941 */ /* 0x000fea0003800000 */
.L_x_125:
        /* <DEDUP_REMOVED lines=13> */
.L_x_128:
[----:B------:R-:W-:Y:S05]  /*f6b0*/  BSYNC B1 ;  /* 0x0000000000017941 */ /* 0x000fea0003800000 */
.L_x_127:
        /* <DEDUP_REMOVED lines=13> */
.L_x_130:
[----:B------:R-:W-:Y:S05]  /*f790*/  BSYNC B1 ;  /* 0x0000000000017941 */ /* 0x000fea0003800000 */
.L_x_129:
        /* <DEDUP_REMOVED lines=13> */
.L_x_132:
[----:B------:R-:W-:Y:S05]  /*f870*/  BSYNC B1 ;  /* 0x0000000000017941 */ /* 0x000fea0003800000 */
.L_x_131:
        /* <DEDUP_REMOVED lines=13> */
.L_x_134:
[----:B------:R-:W-:Y:S05]  /*f950*/  BSYNC B1 ;  /* 0x0000000000017941 */ /* 0x000fea0003800000 */
.L_x_133:
        /* <DEDUP_REMOVED lines=13> */
.L_x_136:
[----:B------:R-:W-:Y:S05]  /*fa30*/  BSYNC B1 ;  /* 0x0000000000017941 */ /* 0x000fea0003800000 */
.L_x_135:
        /* <DEDUP_REMOVED lines=13> */
.L_x_138:
[----:B------:R-:W-:Y:S05]  /*fb10*/  BSYNC B1 ;  /* 0x0000000000017941 */ /* 0x000fea0003800000 */
.L_x_137:
        /* <DEDUP_REMOVED lines=13> */
.L_x_140:
[----:B------:R-:W-:Y:S05]  /*fbf0*/  BSYNC B1 ;  /* 0x0000000000017941 */ /* 0x000fea0003800000 */
.L_x_139:
        /* <DEDUP_REMOVED lines=13> */
.L_x_142:
[----:B------:R-:W-:Y:S05]  /*fcd0*/  BSYNC B1 ;  /* 0x0000000000017941 */ /* 0x000fea0003800000 */
.L_x_141:
        /* <DEDUP_REMOVED lines=13> */
.L_x_144:
[----:B------:R-:W-:Y:S05]  /*fdb0*/  BSYNC B1 ;  /* 0x0000000000017941 */ /* 0x000fea0003800000 */
.L_x_143:
        /* <DEDUP_REMOVED lines=13> */
.L_x_146:
[----:B------:R-:W-:Y:S05]  /*fe90*/  BSYNC B1 ;  /* 0x0000000000017941 */ /* 0x000fea0003800000 */
.L_x_145:
        /* <DEDUP_REMOVED lines=13> */
.L_x_148:
[----:B------:R-:W-:Y:S05]  /*ff70*/  BSYNC B1 ;  /* 0x0000000000017941 */ /* 0x000fea0003800000 */
.L_x_147:
        /* <DEDUP_REMOVED lines=13> */
.L_x_150:
[----:B------:R-:W-:Y:S05]  /*10050*/  BSYNC B1 ;  /* 0x0000000000017941 */ /* 0x000fea0003800000 */
.L_x_149:
        /* <DEDUP_REMOVED lines=13> */
.L_x_152:
[----:B------:R-:W-:Y:S05]  /*10130*/  BSYNC B1 ;  /* 0x0000000000017941 */ /* 0x000fea0003800000 */
.L_x_151:
        /* <DEDUP_REMOVED lines=13> */
.L_x_154:
[----:B------:R-:W-:Y:S05]  /*10210*/  BSYNC B1 ;  /* 0x0000000000017941 */ /* 0x000fea0003800000 */
.L_x_153:
        /* <DEDUP_REMOVED lines=13> */
.L_x_156:
[----:B------:R-:W-:Y:S05]  /*102f0*/  BSYNC B1 ;  /* 0x0000000000017941 */ /* 0x000fea0003800000 */
.L_x_155:
        /* <DEDUP_REMOVED lines=13> */
.L_x_158:
[----:B------:R-:W-:Y:S05]  /*103d0*/  BSYNC B1 ;  /* 0x0000000000017941 */ /* 0x000fea0003800000 */
.L_x_157:
        /* <DEDUP_REMOVED lines=13> */
.L_x_160:
[----:B------:R-:W-:Y:S05]  /*104b0*/  BSYNC B1 ;  /* 0x0000000000017941 */ /* 0x000fea0003800000 */
.L_x_159:
        /* <DEDUP_REMOVED lines=13> */
.L_x_162:
[----:B------:R-:W-:Y:S05]  /*10590*/  BSYNC B1 ;  /* 0x0000000000017941 */ /* 0x000fea0003800000 */
.L_x_161:
        /* <DEDUP_REMOVED lines=13> */
.L_x_164:
[----:B------:R-:W-:Y:S05]  /*10670*/  BSYNC B1 ;  /* 0x0000000000017941 */ /* 0x000fea0003800000 */
.L_x_163:
        /* <DEDUP_REMOVED lines=13> */
.L_x_166:
[----:B------:R-:W-:Y:S05]  /*10750*/  BSYNC B1 ;  /* 0x0000000000017941 */ /* 0x000fea0003800000 */
.L_x_165:
        /* <DEDUP_REMOVED lines=13> */
.L_x_168:
[----:B------:R-:W-:Y:S05]  /*10830*/  BSYNC B1 ;  /* 0x0000000000017941 */ /* 0x000fea0003800000 */
.L_x_167:
        /* <DEDUP_REMOVED lines=13> */
.L_x_170:
[----:B------:R-:W-:Y:S05]  /*10910*/  BSYNC B1 ;  /* 0x0000000000017941 */ /* 0x000fea0003800000 */
.L_x_169:
        /* <DEDUP_REMOVED lines=13> */
.L_x_172:
[----:B------:R-:W-:Y:S05]  /*109f0*/  BSYNC B1 ;  /* 0x0000000000017941 */ /* 0x000fea0003800000 */
.L_x_171:
        /* <DEDUP_REMOVED lines=13> */
.L_x_174:
[----:B------:R-:W-:Y:S05]  /*10ad0*/  BSYNC B1 ;  /* 0x0000000000017941 */ /* 0x000fea0003800000 */
.L_x_173:
        /* <DEDUP_REMOVED lines=13> */
.L_x_176:
[----:B------:R-:W-:Y:S05]  /*10bb0*/  BSYNC B1 ;  /* 0x0000000000017941 */ /* 0x000fea0003800000 */
.L_x_175:
        /* <DEDUP_REMOVED lines=13> */
.L_x_178:
[----:B------:R-:W-:Y:S05]  /*10c90*/  BSYNC B1 ;  /* 0x0000000000017941 */ /* 0x000fea0003800000 */
.L_x_177:
        /* <DEDUP_REMOVED lines=13> */
.L_x_180:
[----:B------:R-:W-:Y:S05]  /*10d70*/  BSYNC B1 ;  /* 0x0000000000017941 */ /* 0x000fea0003800000 */
.L_x_179:
        /* <DEDUP_REMOVED lines=13> */
.L_x_182:
[----:B------:R-:W-:Y:S05]  /*10e50*/  BSYNC B1 ;  /* 0x0000000000017941 */ /* 0x000fea0003800000 */
.L_x_181:
        /* <DEDUP_REMOVED lines=13> */
.L_x_184:
[----:B------:R-:W-:Y:S05]  /*10f30*/  BSYNC B1 ;  /* 0x0000000000017941 */ /* 0x000fea0003800000 */
.L_x_183:
        /* <DEDUP_REMOVED lines=13> */
.L_x_186:
[----:B------:R-:W-:Y:S05]  /*11010*/  BSYNC B1 ;  /* 0x0000000000017941 */ /* 0x000fea0003800000 */
.L_x_185:
        /* <DEDUP_REMOVED lines=13> */
.L_x_188:
[----:B------:R-:W-:Y:S05]  /*110f0*/  BSYNC B1 ;  /* 0x0000000000017941 */ /* 0x000fea0003800000 */
.L_x_187:
        /* <DEDUP_REMOVED lines=13> */
.L_x_190:
[----:B------:R-:W-:Y:S05]  /*111d0*/  BSYNC B1 ;  /* 0x0000000000017941 */ /* 0x000fea0003800000 */
.L_x_189:
        /* <DEDUP_REMOVED lines=13> */
.L_x_192:
[----:B------:R-:W-:Y:S05]  /*112b0*/  BSYNC B1 ;  /* 0x0000000000017941 */ /* 0x000fea0003800000 */
.L_x_191:
        /* <DEDUP_REMOVED lines=13> */
.L_x_194:
[----:B------:R-:W-:Y:S05]  /*11390*/  BSYNC B1 ;  /* 0x0000000000017941 */ /* 0x000fea0003800000 */
.L_x_193:
        /* <DEDUP_REMOVED lines=13> */
.L_x_196:
[----:B------:R-:W-:Y:S05]  /*11470*/  BSYNC B1 ;  /* 0x0000000000017941 */ /* 0x000fea0003800000 */
.L_x_195:
        /* <DEDUP_REMOVED lines=13> */
.L_x_198:
[----:B------:R-:W-:Y:S05]  /*11550*/  BSYNC B1 ;  /* 0x0000000000017941 */ /* 0x000fea0003800000 */
.L_x_197:
        /* <DEDUP_REMOVED lines=13> */
.L_x_200:
[----:B------:R-:W-:Y:S05]  /*11630*/  BSYNC B1 ;  /* 0x0000000000017941 */ /* 0x000fea0003800000 */
.L_x_199:
        /* <DEDUP_REMOVED lines=13> */
.L_x_202:
[----:B------:R-:W-:Y:S05]  /*11710*/  BSYNC B1 ;  /* 0x0000000000017941 */ /* 0x000fea0003800000 */
.L_x_201:
        /* <DEDUP_REMOVED lines=13> */
.L_x_204:
[----:B------:R-:W-:Y:S05]  /*117f0*/  BSYNC B1 ;  /* 0x0000000000017941 */ /* 0x000fea0003800000 */
.L_x_203:
        /* <DEDUP_REMOVED lines=13> */
.L_x_206:
[----:B------:R-:W-:Y:S05]  /*118d0*/  BSYNC B1 ;  /* 0x0000000000017941 */ /* 0x000fea0003800000 */
.L_x_205:
        /* <DEDUP_REMOVED lines=13> */
.L_x_208:
[----:B------:R-:W-:Y:S05]  /*119b0*/  BSYNC B1 ;  /* 0x0000000000017941 */ /* 0x000fea0003800000 */
.L_x_207:
        /* <DEDUP_REMOVED lines=13> */
.L_x_210:
[----:B------:R-:W-:Y:S05]  /*11a90*/  BSYNC B1 ;  /* 0x0000000000017941 */ /* 0x000fea0003800000 */
.L_x_209:
        /* <DEDUP_REMOVED lines=13> */
.L_x_212:
[----:B------:R-:W-:Y:S05]  /*11b70*/  BSYNC B1 ;  /* 0x0000000000017941 */ /* 0x000fea0003800000 */
.L_x_211:
        /* <DEDUP_REMOVED lines=13> */
.L_x_214:
[----:B------:R-:W-:Y:S05]  /*11c50*/  BSYNC B1 ;  /* 0x0000000000017941 */ /* 0x000fea0003800000 */
.L_x_213:
        /* <DEDUP_REMOVED lines=13> */
.L_x_216:
[----:B------:R-:W-:Y:S05]  /*11d30*/  BSYNC B1 ;  /* 0x0000000000017941 */ /* 0x000fea0003800000 */
.L_x_215:
        /* <DEDUP_REMOVED lines=13> */
.L_x_218:
[----:B------:R-:W-:Y:S05]  /*11e10*/  BSYNC B1 ;  /* 0x0000000000017941 */ /* 0x000fea0003800000 */
.L_x_217:
        /* <DEDUP_REMOVED lines=13> */
.L_x_220:
[----:B------:R-:W-:Y:S05]  /*11ef0*/  BSYNC B1 ;  /* 0x0000000000017941 */ /* 0x000fea0003800000 */
.L_x_219:
        /* <DEDUP_REMOVED lines=13> */
.L_x_222:
[----:B------:R-:W-:Y:S05]  /*11fd0*/  BSYNC B1 ;  /* 0x0000000000017941 */ /* 0x000fea0003800000 */
.L_x_221:
        /* <DEDUP_REMOVED lines=13> */
.L_x_224:
[----:B------:R-:W-:Y:S05]  /*120b0*/  BSYNC B1 ;  /* 0x0000000000017941 */ /* 0x000fea0003800000 */
.L_x_223:
        /* <DEDUP_REMOVED lines=13> */
.L_x_226:
[----:B------:R-:W-:Y:S05]  /*12190*/  BSYNC B1 ;  /* 0x0000000000017941 */ /* 0x000fea0003800000 */
.L_x_225:
        /* <DEDUP_REMOVED lines=13> */
.L_x_228:
[----:B------:R-:W-:Y:S05]  /*12270*/  BSYNC B1 ;  /* 0x0000000000017941 */ /* 0x000fea0003800000 */
.L_x_227:
        /* <DEDUP_REMOVED lines=13> */
.L_x_230:
[----:B------:R-:W-:Y:S05]  /*12350*/  BSYNC B1 ;  /* 0x0000000000017941 */ /* 0x000fea0003800000 */
.L_x_229:
        /* <DEDUP_REMOVED lines=13> */
.L_x_232:
[----:B------:R-:W-:Y:S05]  /*12430*/  BSYNC B1 ;  /* 0x0000000000017941 */ /* 0x000fea0003800000 */
.L_x_231:
        /* <DEDUP_REMOVED lines=13> */
.L_x_234:
[----:B------:R-:W-:Y:S05]  /*12510*/  BSYNC B1 ;  /* 0x0000000000017941 */ /* 0x000fea0003800000 */
.L_x_233:
        /* <DEDUP_REMOVED lines=13> */
.L_x_236:
[----:B------:R-:W-:Y:S05]  /*125f0*/  BSYNC B1 ;  /* 0x0000000000017941 */ /* 0x000fea0003800000 */
.L_x_235:
        /* <DEDUP_REMOVED lines=13> */
.L_x_238:
[----:B------:R-:W-:Y:S05]  /*126d0*/  BSYNC B1 ;  /* 0x0000000000017941 */ /* 0x000fea0003800000 */
.L_x_237:
        /* <DEDUP_REMOVED lines=13> */
.L_x_240:
[----:B------:R-:W-:Y:S05]  /*127b0*/  BSYNC B1 ;  /* 0x0000000000017941 */ /* 0x000fea0003800000 */
.L_x_239:
        /* <DEDUP_REMOVED lines=13> */
.L_x_242:
[----:B------:R-:W-:Y:S05]  /*12890*/  BSYNC B1 ;  /* 0x0000000000017941 */ /* 0x000fea0003800000 */
.L_x_241:
        /* <DEDUP_REMOVED lines=13> */
.L_x_244:
[----:B------:R-:W-:Y:S05]  /*12970*/  BSYNC B1 ;  /* 0x0000000000017941 */ /* 0x000fea0003800000 */
.L_x_243:
        /* <DEDUP_REMOVED lines=13> */
.L_x_246:
[----:B------:R-:W-:Y:S05]  /*12a50*/  BSYNC B1 ;  /* 0x0000000000017941 */ /* 0x000fea0003800000 */
.L_x_245:
        /* <DEDUP_REMOVED lines=13> */
.L_x_248:
[----:B------:R-:W-:Y:S05]  /*12b30*/  BSYNC B1 ;  /* 0x0000000000017941 */ /* 0x000fea0003800000 */
.L_x_247:
        /* <DEDUP_REMOVED lines=13> */
.L_x_250:
[----:B------:R-:W-:Y:S05]  /*12c10*/  BSYNC B1 ;  /* 0x0000000000017941 */ /* 0x000fea0003800000 */
.L_x_249:
        /* <DEDUP_REMOVED lines=13> */
.L_x_252:
[----:B------:R-:W-:Y:S05]  /*12cf0*/  BSYNC B1 ;  /* 0x0000000000017941 */ /* 0x000fea0003800000 */
.L_x_251:
        /* <DEDUP_REMOVED lines=13> */
.L_x_254:
[----:B------:R-:W-:Y:S05]  /*12dd0*/  BSYNC B1 ;  /* 0x0000000000017941 */ /* 0x000fea0003800000 */
.L_x_253:
        /* <DEDUP_REMOVED lines=13> */
.L_x_256:
[----:B------:R-:W-:Y:S05]  /*12eb0*/  BSYNC B1 ;  /* 0x0000000000017941 */ /* 0x000fea0003800000 */
.L_x_255:
        /* <DEDUP_REMOVED lines=13> */
.L_x_258:
[----:B------:R-:W-:Y:S05]  /*12f90*/  BSYNC B1 ;  /* 0x0000000000017941 */ /* 0x000fea0003800000 */
.L_x_257:
        /* <DEDUP_REMOVED lines=13> */
.L_x_260:
[----:B------:R-:W-:Y:S05]  /*13070*/  BSYNC B1 ;  /* 0x0000000000017941 */ /* 0x000fea0003800000 */
.L_x_259:
        /* <DEDUP_REMOVED lines=13> */
.L_x_262:
[----:B------:R-:W-:Y:S05]  /*13150*/  BSYNC B1 ;  /* 0x0000000000017941 */ /* 0x000fea0003800000 */
.L_x_261:
        /* <DEDUP_REMOVED lines=13> */
.L_x_264:
[----:B------:R-:W-:Y:S05]  /*13230*/  BSYNC B1 ;  /* 0x0000000000017941 */ /* 0x000fea0003800000 */
.L_x_263:
        /* <DEDUP_REMOVED lines=13> */
.L_x_266:
[----:B------:R-:W-:Y:S05]  /*13310*/  BSYNC B1 ;  /* 0x0000000000017941 */ /* 0x000fea0003800000 */
.L_x_265:
        /* <DEDUP_REMOVED lines=13> */
.L_x_268:
[----:B------:R-:W-:Y:S05]  /*133f0*/  BSYNC B1 ;  /* 0x0000000000017941 */ /* 0x000fea0003800000 */
.L_x_267:
        /* <DEDUP_REMOVED lines=13> */
.L_x_270:
[----:B------:R-:W-:Y:S05]  /*134d0*/  BSYNC B1 ;  /* 0x0000000000017941 */ /* 0x000fea0003800000 */
.L_x_269:
        /* <DEDUP_REMOVED lines=13> */
.L_x_272:
[----:B------:R-:W-:Y:S05]  /*135b0*/  BSYNC B1 ;  /* 0x0000000000017941 */ /* 0x000fea0003800000 */
.L_x_271:
        /* <DEDUP_REMOVED lines=13> */
.L_x_274:
[----:B------:R-:W-:Y:S05]  /*13690*/  BSYNC B1 ;  /* 0x0000000000017941 */ /* 0x000fea0003800000 */
.L_x_273:
        /* <DEDUP_REMOVED lines=13> */
.L_x_276:
[----:B------:R-:W-:Y:S05]  /*13770*/  BSYNC B1 ;  /* 0x0000000000017941 */ /* 0x000fea0003800000 */
.L_x_275:
        /* <DEDUP_REMOVED lines=13> */
.L_x_278:
[----:B------:R-:W-:Y:S05]  /*13850*/  BSYNC B1 ;  /* 0x0000000000017941 */ /* 0x000fea0003800000 */
.L_x_277:
        /* <DEDUP_REMOVED lines=13> */
.L_x_280:
[----:B------:R-:W-:Y:S05]  /*13930*/  BSYNC B1 ;  /* 0x0000000000017941 */ /* 0x000fea0003800000 */
.L_x_279:
        /* <DEDUP_REMOVED lines=13> */
.L_x_282:
[----:B------:R-:W-:Y:S05]  /*13a10*/  BSYNC B1 ;  /* 0x0000000000017941 */ /* 0x000fea0003800000 */
.L_x_281:
        /* <DEDUP_REMOVED lines=13> */
.L_x_284:
[----:B------:R-:W-:Y:S05]  /*13af0*/  BSYNC B1 ;  /* 0x0000000000017941 */ /* 0x000fea0003800000 */
.L_x_283:
        /* <DEDUP_REMOVED lines=13> */
.L_x_286:
[----:B------:R-:W-:Y:S05]  /*13bd0*/  BSYNC B1 ;  /* 0x0000000000017941 */ /* 0x000fea0003800000 */
.L_x_285:
        /* <DEDUP_REMOVED lines=13> */
.L_x_288:
[----:B------:R-:W-:Y:S05]  /*13cb0*/  BSYNC B1 ;  /* 0x0000000000017941 */ /* 0x000fea0003800000 */
.L_x_287:
        /* <DEDUP_REMOVED lines=13> */
.L_x_290:
[----:B------:R-:W-:Y:S05]  /*13d90*/  BSYNC B1 ;  /* 0x0000000000017941 */ /* 0x000fea0003800000 */
.L_x_289:
        /* <DEDUP_REMOVED lines=13> */
.L_x_292:
[----:B------:R-:W-:Y:S05]  /*13e70*/  BSYNC B1 ;  /* 0x0000000000017941 */ /* 0x000fea0003800000 */
.L_x_291:
        /* <DEDUP_REMOVED lines=13> */
.L_x_294:
[----:B------:R-:W-:Y:S05]  /*13f50*/  BSYNC B1 ;  /* 0x0000000000017941 */ /* 0x000fea0003800000 */
.L_x_293:
        /* <DEDUP_REMOVED lines=13> */
.L_x_296:
[----:B------:R-:W-:Y:S05]  /*14030*/  BSYNC B1 ;  /* 0x0000000000017941 */ /* 0x000fea0003800000 */
.L_x_295:
        /* <DEDUP_REMOVED lines=13> */
.L_x_298:
[----:B------:R-:W-:Y:S05]  /*14110*/  BSYNC B1 ;  /* 0x0000000000017941 */ /* 0x000fea0003800000 */
.L_x_297:
        /* <DEDUP_REMOVED lines=13> */
.L_x_300:
[----:B------:R-:W-:Y:S05]  /*141f0*/  BSYNC B1 ;  /* 0x0000000000017941 */ /* 0x000fea0003800000 */
.L_x_299:
        /* <DEDUP_REMOVED lines=13> */
.L_x_302:
[----:B------:R-:W-:Y:S05]  /*142d0*/  BSYNC B1 ;  /* 0x0000000000017941 */ /* 0x000fea0003800000 */
.L_x_301:
        /* <DEDUP_REMOVED lines=13> */
.L_x_304:
[----:B------:R-:W-:Y:S05]  /*143b0*/  BSYNC B1 ;  /* 0x0000000000017941 */ /* 0x000fea0003800000 */
.L_x_303:
        /* <DEDUP_REMOVED lines=13> */
.L_x_306:
[----:B------:R-:W-:Y:S05]  /*14490*/  BSYNC B1 ;  /* 0x0000000000017941 */ /* 0x000fea0003800000 */
.L_x_305:
        /* <DEDUP_REMOVED lines=13> */
.L_x_308:
[----:B------:R-:W-:Y:S05]  /*14570*/  BSYNC B1 ;  /* 0x0000000000017941 */ /* 0x000fea0003800000 */
.L_x_307:
        /* <DEDUP_REMOVED lines=13> */
.L_x_310:
[----:B------:R-:W-:Y:S05]  /*14650*/  BSYNC B1 ;  /* 0x0000000000017941 */ /* 0x000fea0003800000 */
.L_x_309:
        /* <DEDUP_REMOVED lines=13> */
.L_x_312:
[----:B------:R-:W-:Y:S05]  /*14730*/  BSYNC B1 ;  /* 0x0000000000017941 */ /* 0x000fea0003800000 */
.L_x_311:
        /* <DEDUP_REMOVED lines=13> */
.L_x_314:
[----:B------:R-:W-:Y:S05]  /*14810*/  BSYNC B1 ;  /* 0x0000000000017941 */ /* 0x000fea0003800000 */
.L_x_313:
        /* <DEDUP_REMOVED lines=13> */
.L_x_316:
[----:B------:R-:W-:Y:S05]  /*148f0*/  BSYNC B1 ;  /* 0x0000000000017941 */ /* 0x000fea0003800000 */
.L_x_315:
        /* <DEDUP_REMOVED lines=13> */
.L_x_318:
[----:B------:R-:W-:Y:S05]  /*149d0*/  BSYNC B1 ;  /* 0x0000000000017941 */ /* 0x000fea0003800000 */
.L_x_317:
        /* <DEDUP_REMOVED lines=13> */
.L_x_320:
[----:B------:R-:W-:Y:S05]  /*14ab0*/  BSYNC B1 ;  /* 0x0000000000017941 */ /* 0x000fea0003800000 */
.L_x_319:
        /* <DEDUP_REMOVED lines=13> */
.L_x_322:
[----:B------:R-:W-:Y:S05]  /*14b90*/  BSYNC B1 ;  /* 0x0000000000017941 */ /* 0x000fea0003800000 */
.L_x_321:
        /* <DEDUP_REMOVED lines=13> */
.L_x_324:
[----:B------:R-:W-:Y:S05]  /*14c70*/  BSYNC B1 ;  /* 0x0000000000017941 */ /* 0x000fea0003800000 */
.L_x_323:
        /* <DEDUP_REMOVED lines=13> */
.L_x_326:
[----:B------:R-:W-:Y:S05]  /*14d50*/  BSYNC B1 ;  /* 0x0000000000017941 */ /* 0x000fea0003800000 */
.L_x_325:
        /* <DEDUP_REMOVED lines=13> */
.L_x_328:
[----:B------:R-:W-:Y:S05]  /*14e30*/  BSYNC B1 ;  /* 0x0000000000017941 */ /* 0x000fea0003800000 */
.L_x_327:
        /* <DEDUP_REMOVED lines=13> */
.L_x_330:
[----:B------:R-:W-:Y:S05]  /*14f10*/  BSYNC B1 ;  /* 0x0000000000017941 */ /* 0x000fea0003800000 */
.L_x_329:
        /* <DEDUP_REMOVED lines=13> */
.L_x_332:
[----:B------:R-:W-:Y:S05]  /*14ff0*/  BSYNC B1 ;  /* 0x0000000000017941 */ /* 0x000fea0003800000 */
.L_x_331:
        /* <DEDUP_REMOVED lines=13> */
.L_x_334:
[----:B------:R-:W-:Y:S05]  /*150d0*/  BSYNC B1 ;  /* 0x0000000000017941 */ /* 0x000fea0003800000 */
.L_x_333:
        /* <DEDUP_REMOVED lines=13> */
.L_x_336:
[----:B------:R-:W-:Y:S05]  /*151b0*/  BSYNC B1 ;  /* 0x0000000000017941 */ /* 0x000fea0003800000 */
.L_x_335:
        /* <DEDUP_REMOVED lines=13> */
.L_x_338:
[----:B------:R-:W-:Y:S05]  /*15290*/  BSYNC B1 ;  /* 0x0000000000017941 */ /* 0x000fea0003800000 */
.L_x_337:
        /* <DEDUP_REMOVED lines=13> */
.L_x_340:
[----:B------:R-:W-:Y:S05]  /*15370*/  BSYNC B1 ;  /* 0x0000000000017941 */ /* 0x000fea0003800000 */
.L_x_339:
        /* <DEDUP_REMOVED lines=13> */
.L_x_342:
[----:B------:R-:W-:Y:S05]  /*15450*/  BSYNC B1 ;  /* 0x0000000000017941 */ /* 0x000fea0003800000 */
.L_x_341:
        /* <DEDUP_REMOVED lines=13> */
.L_x_344:
[----:B------:R-:W-:Y:S05]  /*15530*/  BSYNC B1 ;  /* 0x0000000000017941 */ /* 0x000fea0003800000 */
.L_x_343:
        /* <DEDUP_REMOVED lines=13> */
.L_x_346:
[----:B------:R-:W-:Y:S05]  /*15610*/  BSYNC B1 ;  /* 0x0000000000017941 */ /* 0x000fea0003800000 */
.L_x_345:
        /* <DEDUP_REMOVED lines=13> */
.L_x_348:
[----:B------:R-:W-:Y:S05]  /*156f0*/  BSYNC B1 ;  /* 0x0000000000017941 */ /* 0x000fea0003800000 */
.L_x_347:
        /* <DEDUP_REMOVED lines=13> */
.L_x_350:
[----:B------:R-:W-:Y:S05]  /*157d0*/  BSYNC B1 ;  /* 0x0000000000017941 */ /* 0x000fea0003800000 */
.L_x_349:
        /* <DEDUP_REMOVED lines=13> */
.L_x_352:
[----:B------:R-:W-:Y:S05]  /*158b0*/  BSYNC B1 ;  /* 0x0000000000017941 */ /* 0x000fea0003800000 */
.L_x_351:
        /* <DEDUP_REMOVED lines=13> */
.L_x_354:
[----:B------:R-:W-:Y:S05]  /*15990*/  BSYNC B1 ;  /* 0x0000000000017941 */ /* 0x000fea0003800000 */
.L_x_353:
        /* <DEDUP_REMOVED lines=13> */
.L_x_356:
[----:B------:R-:W-:Y:S05]  /*15a70*/  BSYNC B1 ;  /* 0x0000000000017941 */ /* 0x000fea0003800000 */
.L_x_355:
        /* <DEDUP_REMOVED lines=13> */
.L_x_358:
[----:B------:R-:W-:Y:S05]  /*15b50*/  BSYNC B1 ;  /* 0x0000000000017941 */ /* 0x000fea0003800000 */
.L_x_357:
        /* <DEDUP_REMOVED lines=13> */
.L_x_360:
[----:B------:R-:W-:Y:S05]  /*15c30*/  BSYNC B1 ;  /* 0x0000000000017941 */ /* 0x000fea0003800000 */
.L_x_359:
        /* <DEDUP_REMOVED lines=13> */
.L_x_362:
[----:B------:R-:W-:Y:S05]  /*15d10*/  BSYNC B1 ;  /* 0x0000000000017941 */ /* 0x000fea0003800000 */
.L_x_361:
        /* <DEDUP_REMOVED lines=13> */
.L_x_364:
[----:B------:R-:W-:Y:S05]  /*15df0*/  BSYNC B1 ;  /* 0x0000000000017941 */ /* 0x000fea0003800000 */
.L_x_363:
        /* <DEDUP_REMOVED lines=13> */
.L_x_366:
[----:B------:R-:W-:Y:S05]  /*15ed0*/  BSYNC B1 ;  /* 0x0000000000017941 */ /* 0x000fea0003800000 */
.L_x_365:
        /* <DEDUP_REMOVED lines=13> */
.L_x_368:
[----:B------:R-:W-:Y:S05]  /*15fb0*/  BSYNC B1 ;  /* 0x0000000000017941 */ /* 0x000fea0003800000 */
.L_x_367:
        /* <DEDUP_REMOVED lines=13> */
.L_x_370:
[----:B------:R-:W-:Y:S05]  /*16090*/  BSYNC B1 ;  /* 0x0000000000017941 */ /* 0x000fea0003800000 */
.L_x_369:
        /* <DEDUP_REMOVED lines=13> */
.L_x_372:
[----:B------:R-:W-:Y:S05]  /*16170*/  BSYNC B1 ;  /* 0x0000000000017941 */ /* 0x000fea0003800000 */
.L_x_371:
        /* <DEDUP_REMOVED lines=13> */
.L_x_374:
[----:B------:R-:W-:Y:S05]  /*16250*/  BSYNC B1 ;  /* 0x0000000000017941 */ /* 0x000fea0003800000 */
.L_x_373:
        /* <DEDUP_REMOVED lines=13> */
.L_x_376:
[----:B------:R-:W-:Y:S05]  /*16330*/  BSYNC B1 ;  /* 0x0000000000017941 */ /* 0x000fea0003800000 */
.L_x_375:
        /* <DEDUP_REMOVED lines=13> */
.L_x_378:
[----:B------:R-:W-:Y:S05]  /*16410*/  BSYNC B1 ;  /* 0x0000000000017941 */ /* 0x000fea0003800000 */
.L_x_377:
        /* <DEDUP_REMOVED lines=13> */
.L_x_380:
[----:B------:R-:W-:Y:S05]  /*164f0*/  BSYNC B1 ;  /* 0x0000000000017941 */ /* 0x000fea0003800000 */
.L_x_379:
        /* <DEDUP_REMOVED lines=13> */
.L_x_382:
[----:B------:R-:W-:Y:S05]  /*165d0*/  BSYNC B1 ;  /* 0x0000000000017941 */ /* 0x000fea0003800000 */
.L_x_381:
        /* <DEDUP_REMOVED lines=13> */
.L_x_384:
[----:B------:R-:W-:Y:S05]  /*166b0*/  BSYNC B1 ;  /* 0x0000000000017941 */ /* 0x000fea0003800000 */
.L_x_383:
        /* <DEDUP_REMOVED lines=13> */
.L_x_386:
[----:B------:R-:W-:Y:S05]  /*16790*/  BSYNC B1 ;  /* 0x0000000000017941 */ /* 0x000fea0003800000 */
.L_x_385:
        /* <DEDUP_REMOVED lines=13> */
.L_x_388:
[----:B------:R-:W-:Y:S05]  /*16870*/  BSYNC B1 ;  /* 0x0000000000017941 */ /* 0x000fea0003800000 */
.L_x_387:
        /* <DEDUP_REMOVED lines=13> */
.L_x_390:
[----:B------:R-:W-:Y:S05]  /*16950*/  BSYNC B1 ;  /* 0x0000000000017941 */ /* 0x000fea0003800000 */
.L_x_389:
        /* <DEDUP_REMOVED lines=13> */
.L_x_392:
[----:B------:R-:W-:Y:S05]  /*16a30*/  BSYNC B1 ;  /* 0x0000000000017941 */ /* 0x000fea0003800000 */
.L_x_391:
        /* <DEDUP_REMOVED lines=13> */
.L_x_394:
[----:B------:R-:W-:Y:S05]  /*16b10*/  BSYNC B1 ;  /* 0x0000000000017941 */ /* 0x000fea0003800000 */
.L_x_393:
        /* <DEDUP_REMOVED lines=13> */
.L_x_396:
[----:B------:R-:W-:Y:S05]  /*16bf0*/  BSYNC B1 ;  /* 0x0000000000017941 */ /* 0x000fea0003800000 */
.L_x_395:
        /* <DEDUP_REMOVED lines=13> */
.L_x_398:
[----:B------:R-:W-:Y:S05]  /*16cd0*/  BSYNC B1 ;  /* 0x0000000000017941 */ /* 0x000fea0003800000 */
.L_x_397:
        /* <DEDUP_REMOVED lines=13> */
.L_x_400:
[----:B------:R-:W-:Y:S05]  /*16db0*/  BSYNC B1 ;  /* 0x0000000000017941 */ /* 0x000fea0003800000 */
.L_x_399:
        /* <DEDUP_REMOVED lines=13> */
.L_x_402:
[----:B------:R-:W-:Y:S05]  /*16e90*/  BSYNC B1 ;  /* 0x0000000000017941 */ /* 0x000fea0003800000 */
.L_x_401:
        /* <DEDUP_REMOVED lines=13> */
.L_x_404:
[----:B------:R-:W-:Y:S05]  /*16f70*/  BSYNC B1 ;  /* 0x0000000000017941 */ /* 0x000fea0003800000 */
.L_x_403:
        /* <DEDUP_REMOVED lines=13> */
.L_x_406:
[----:B------:R-:W-:Y:S05]  /*17050*/  BSYNC B1 ;  /* 0x0000000000017941 */ /* 0x000fea0003800000 */
.L_x_405:
        /* <DEDUP_REMOVED lines=13> */
.L_x_408:
[----:B------:R-:W-:Y:S05]  /*17130*/  BSYNC B1 ;  /* 0x0000000000017941 */ /* 0x000fea0003800000 */
.L_x_407:
        /* <DEDUP_REMOVED lines=13> */
.L_x_410:
[----:B------:R-:W-:Y:S05]  /*17210*/  BSYNC B1 ;  /* 0x0000000000017941 */ /* 0x000fea0003800000 */
.L_x_409:
        /* <DEDUP_REMOVED lines=13> */
.L_x_412:
[----:B------:R-:W-:Y:S05]  /*172f0*/  BSYNC B1 ;  /* 0x0000000000017941 */ /* 0x000fea0003800000 */
.L_x_411:
        /* <DEDUP_REMOVED lines=13> */
.L_x_414:
[----:B------:R-:W-:Y:S05]  /*173d0*/  BSYNC B1 ;  /* 0x0000000000017941 */ /* 0x000fea0003800000 */
.L_x_413:
        /* <DEDUP_REMOVED lines=13> */
.L_x_416:
[----:B------:R-:W-:Y:S05]  /*174b0*/  BSYNC B1 ;  /* 0x0000000000017941 */ /* 0x000fea0003800000 */
.L_x_415:
        /* <DEDUP_REMOVED lines=13> */
.L_x_418:
[----:B------:R-:W-:Y:S05]  /*17590*/  BSYNC B1 ;  /* 0x0000000000017941 */ /* 0x000fea0003800000 */
.L_x_417:
        /* <DEDUP_REMOVED lines=13> */
.L_x_420:
[----:B------:R-:W-:Y:S05]  /*17670*/  BSYNC B1 ;  /* 0x0000000000017941 */ /* 0x000fea0003800000 */
.L_x_419:
        /* <DEDUP_REMOVED lines=13> */
.L_x_422:
[----:B------:R-:W-:Y:S05]  /*17750*/  BSYNC B1 ;  /* 0x0000000000017941 */ /* 0x000fea0003800000 */
.L_x_421:
        /* <DEDUP_REMOVED lines=13> */
.L_x_424:
[----:B------:R-:W-:Y:S05]  /*17830*/  BSYNC B1 ;  /* 0x0000000000017941 */ /* 0x000fea0003800000 */
.L_x_423:
        /* <DEDUP_REMOVED lines=13> */
.L_x_426:
[----:B------:R-:W-:Y:S05]  /*17910*/  BSYNC B1 ;  /* 0x0000000000017941 */ /* 0x000fea0003800000 */
.L_x_425:
        /* <DEDUP_REMOVED lines=13> */
.L_x_428:
[----:B------:R-:W-:Y:S05]  /*179f0*/  BSYNC B1 ;  /* 0x0000000000017941 */ /* 0x000fea0003800000 */
.L_x_427:
        /* <DEDUP_REMOVED lines=13> */
.L_x_430:
[----:B------:R-:W-:Y:S05]  /*17ad0*/  BSYNC B1 ;  /* 0x0000000000017941 */ /* 0x000fea0003800000 */
.L_x_429:
        /* <DEDUP_REMOVED lines=13> */
.L_x_432:
[----:B------:R-:W-:Y:S05]  /*17bb0*/  BSYNC B1 ;  /* 0x0000000000017941 */ /* 0x000fea0003800000 */
.L_x_431:
        /* <DEDUP_REMOVED lines=13> */
.L_x_434:
[----:B------:R-:W-:Y:S05]  /*17c90*/  BSYNC B1 ;  /* 0x0000000000017941 */ /* 0x000fea0003800000 */
.L_x_433:
        /* <DEDUP_REMOVED lines=13> */
.L_x_436:
[----:B------:R-:W-:Y:S05]  /*17d70*/  BSYNC B1 ;  /* 0x0000000000017941 */ /* 0x000fea0003800000 */
.L_x_435:
        /* <DEDUP_REMOVED lines=13> */
.L_x_438:
[----:B------:R-:W-:Y:S05]  /*17e50*/  BSYNC B1 ;  /* 0x0000000000017941 */ /* 0x000fea0003800000 */
.L_x_437:
        /* <DEDUP_REMOVED lines=13> */
.L_x_440:
[----:B------:R-:W-:Y:S05]  /*17f30*/  BSYNC B1 ;  /* 0x0000000000017941 */ /* 0x000fea0003800000 */
.L_x_439:
        /* <DEDUP_REMOVED lines=13> */
.L_x_442:
[----:B------:R-:W-:Y:S05]  /*18010*/  BSYNC B1 ;  /* 0x0000000000017941 */ /* 0x000fea0003800000 */
.L_x_441:
        /* <DEDUP_REMOVED lines=13> */
.L_x_444:
[----:B------:R-:W-:Y:S05]  /*180f0*/  BSYNC B1 ;  /* 0x0000000000017941 */ /* 0x000fea0003800000 */
.L_x_443:
        /* <DEDUP_REMOVED lines=13> */
.L_x_446:
[----:B------:R-:W-:Y:S05]  /*181d0*/  BSYNC B1 ;  /* 0x0000000000017941 */ /* 0x000fea0003800000 */
.L_x_445:
        /* <DEDUP_REMOVED lines=13> */
.L_x_448:
[----:B------:R-:W-:Y:S05]  /*182b0*/  BSYNC B1 ;  /* 0x0000000000017941 */ /* 0x000fea0003800000 */
.L_x_447:
        /* <DEDUP_REMOVED lines=13> */
.L_x_450:
[----:B------:R-:W-:Y:S05]  /*18390*/  BSYNC B1 ;  /* 0x0000000000017941 */ /* 0x000fea0003800000 */
.L_x_449:
        /* <DEDUP_REMOVED lines=13> */
.L_x_452:
[----:B------:R-:W-:Y:S05]  /*18470*/  BSYNC B1 ;  /* 0x0000000000017941 */ /* 0x000fea0003800000 */
.L_x_451:
        /* <DEDUP_REMOVED lines=13> */
.L_x_454:
[----:B------:R-:W-:Y:S05]  /*18550*/  BSYNC B1 ;  /* 0x0000000000017941 */ /* 0x000fea0003800000 */
.L_x_453:
        /* <DEDUP_REMOVED lines=13> */
.L_x_456:
[----:B------:R-:W-:Y:S05]  /*18630*/  BSYNC B1 ;  /* 0x0000000000017941 */ /* 0x000fea0003800000 */
.L_x_455:
        /* <DEDUP_REMOVED lines=13> */
.L_x_458:
[----:B------:R-:W-:Y:S05]  /*18710*/  BSYNC B1 ;  /* 0x0000000000017941 */ /* 0x000fea0003800000 */
.L_x_457:
        /* <DEDUP_REMOVED lines=13> */
.L_x_460:
[----:B------:R-:W-:Y:S05]  /*187f0*/  BSYNC B1 ;  /* 0x0000000000017941 */ /* 0x000fea0003800000 */
.L_x_459:
        /* <DEDUP_REMOVED lines=13> */
.L_x_462:
[----:B------:R-:W-:Y:S05]  /*188d0*/  BSYNC B1 ;  /* 0x0000000000017941 */ /* 0x000fea0003800000 */
.L_x_461:
        /* <DEDUP_REMOVED lines=13> */
.L_x_464:
[----:B------:R-:W-:Y:S05]  /*189b0*/  BSYNC B1 ;  /* 0x0000000000017941 */ /* 0x000fea0003800000 */
.L_x_463:
        /* <DEDUP_REMOVED lines=13> */
.L_x_466:
[----:B------:R-:W-:Y:S05]  /*18a90*/  BSYNC B1 ;  /* 0x0000000000017941 */ /* 0x000fea0003800000 */
.L_x_465:
        /* <DEDUP_REMOVED lines=13> */
.L_x_468:
[----:B------:R-:W-:Y:S05]  /*18b70*/  BSYNC B1 ;  /* 0x0000000000017941 */ /* 0x000fea0003800000 */
.L_x_467:
        /* <DEDUP_REMOVED lines=13> */
.L_x_470:
[----:B------:R-:W-:Y:S05]  /*18c50*/  BSYNC B1 ;  /* 0x0000000000017941 */ /* 0x000fea0003800000 */
.L_x_469:
        /* <DEDUP_REMOVED lines=13> */
.L_x_472:
[----:B------:R-:W-:Y:S05]  /*18d30*/  BSYNC B1 ;  /* 0x0000000000017941 */ /* 0x000fea0003800000 */
.L_x_471:
        /* <DEDUP_REMOVED lines=13> */
.L_x_474:
[----:B------:R-:W-:Y:S05]  /*18e10*/  BSYNC B1 ;  /* 0x0000000000017941 */ /* 0x000fea0003800000 */
.L_x_473:
        /* <DEDUP_REMOVED lines=13> */
.L_x_476:
[----:B------:R-:W-:Y:S05]  /*18ef0*/  BSYNC B1 ;  /* 0x0000000000017941 */ /* 0x000fea0003800000 */
.L_x_475:
[----:B--23--:R-:W2:Y:S01]  /*18f00*/  LDL.LU R2, [R1+0x348] ;  /* 0x0003480001027983 */ /* 0x00cea20000300800 */
[----:B-----5:R-:W-:Y:S01]  /*18f10*/  LOP3.LUT R0, R0, 0xff, RZ, 0xc0, !PT ;  /* 0x000000ff00007812 */ /* 0x020fe200078ec0ff */
[----:B------:R-:W-:Y:S01]  /*18f20*/  BSSY B1, `(.L_x_477) ;  /* 0x000000b000017945 */ /* 0x000fe20003800000 */
[----:B------:R-:W-:Y:S02]  /*18f30*/  ISETP.LT.OR P2, PT, R32, 0xd9, !P0 ;  /* 0x000000d92000780c */ /* 0x000fe40004741670 */
[----:B------:R-:W-:-:S05]  /*18f40*/  F2FP.F16.E4M3.UNPACK_B R0, R0 ;  /* 0x00000000ff00723e */ /* 0x000fca00020006ff */
[----:B------:R-:W-:-:S05]  /*18f50*/  HADD2.F32 R0, -RZ, R0.H0_H0 ;  /* 0x20000000ff007230 */ /* 0x000fca0000004100 */
[----:B------:R-:W-:-:S04]  /*18f60*/  FMUL R0, R0, UR40 ;  /* 0x0000002800007c20 */ /* 0x000fc80008400000 */
[----:B--2---:R-:W-:-:S05]  /*18f70*/  FFMA R0, R2, UR41, R0 ;  /* 0x0000002902007c23 */ /* 0x004fca0008000000 */
[----:B------:R-:W-:Y:S02]  /*18f80*/  F2FP.SATFINITE.E4M3.F32.PACK_AB_MERGE_C R3, RZ, R0, RZ ;  /* 0x00000000ff03723e */ /* 0x000fe400048070ff */
[----:B------:R-:W-:-:S03]  /*18f90*/  PRMT R0, RZ, 0x7610, R0 ;  /* 0x00007610ff007816 */ /* 0x000fc60000000000 */
[----:B------:R2:W-:Y:S01]  /*18fa0*/  @!P1 STG.E.U8 desc[UR48][R28.64+0xd9], R3 ;  /* 0x0000d9031c009986 */ /* 0x0005e2000c101130 */
[----:B------:R-:W-:Y:S05]  /*18fb0*/  @P2 BRA `(.L_x_478) ;  /* 0x0000000000042947 */ /* 0x000fea0003800000 */
[----:B------:R3:W5:Y:S02]  /*18fc0*/  LDG.E.U8 R0, desc[UR48][R4.64+0xd8] ;  /* 0x0000d83004007981 */ /* 0x000764000c1e1100 */
.L_x_478:
[----:B------:R-:W-:Y:S05]  /*18fd0*/  BSYNC B1 ;  /* 0x0000000000017941 */ /* 0x000fea0003800000 */
.L_x_477:
[----:B------:R-:W4:Y:S01]  /*18fe0*/  LDL.LU R2, [R1+0x34c] ;  /* 0x00034c0001027983 */ /* 0x000f220000300800 */
[----:B-----5:R-:W-:Y:S01]  /*18ff0*/  LOP3.LUT R0, R0, 0xff, RZ, 0xc0, !PT ;  /* 0x000000ff00007812 */ /* 0x020fe200078ec0ff */
[----:B------:R-:W-:Y:S01]  /*19000*/  BSSY B1, `(.L_x_479) ;  /* 0x000000b000017945 */ /* 0x000fe20003800000 */
[----:B------:R-:W-:Y:S02]  /*19010*/  ISETP.LT.OR P0, PT, R32, 0xda, !P0 ;  /* 0x000000da2000780c */ /* 0x000fe40004701670 */
[----:B------:R-:W-:-:S05]  /*19020*/  F2FP.F16.E4M3.UNPACK_B R0, R0 ;  /* 0x00000000ff00723e */ /* 0x000fca00020006ff */
[----:B------:R-:W-:-:S05]  /*19030*/  HADD2.F32 R0, -RZ, R0.H0_H0 ;  /* 0x20000000ff007230 */ /* 0x000fca0000004100 */
[----:B------:R-:W-:-:S04]  /*19040*/  FMUL R0, R0, UR40 ;  /* 0x0000002800007c20 */ /* 0x000fc80008400000 */
[----:B----4-:R-:W-:-:S05]  /*19050*/  FFMA R0, R2, UR41, R0 ;  /* 0x0000002902007c23 */ /* 0x010fca0008000000 */
[----:B--2---:R-:W-:Y:S02]  /*19060*/  F2FP.SATFINITE.E4M3.F32.PACK_AB_MERGE_C R3, RZ, R0, RZ ;  /* 0x00000000ff03723e */ /* 0x004fe400048070ff */
[----:B------:R-:W-:-:S03]  /*19070*/  PRMT R0, RZ, 0x7610, R0 ;  /* 0x00007610ff007816 */ /* 0x000fc60000000000 */
[----:B------:R2:W-:Y:S01]  /*19080*/  @!P2 STG.E.U8 desc[UR48][R26.64+0xd8], R3 ;  /* 0x0000d8031a00a986 */ /* 0x0005e2000c101130 */
[----:B------:R-:W-:Y:S05]  /*19090*/  @P0 BRA `(.L_x_480) ;  /* 0x0000000000040947 */ /* 0x000fea0003800000 */
[----:B------:R4:W5:Y:S02]  /*190a0*/  LDG.E.U8 R0, desc[UR48][R4.64+0xd9] ;  /* 0x0000d93004007981 */ /* 0x000964000c1e1100 */
.L_x_480:
[----:B------:R-:W-:Y:S05]  /*190b0*/  BSYNC B1 ;  /* 0x0000000000017941 */ /* 0x000fea0003800000 */
.L_x_479:
[----:B------:R-:W-:Y:S05]  /*190c0*/  @P0 BRA `(.L_x_481) ;  /* 0x0000004400480947 */ /* 0x000fea0003800000 */
[----:B------:R-:W2:Y:S01]  /*190d0*/  LDL.LU R2, [R1+0x350] ;  /* 0x0003500001027983 */ /* 0x000ea20000300800 */
[----:B-----5:R-:W-:-:S04]  /*190e0*/  LOP3.LUT R0, R0, 0xff, RZ, 0xc0, !PT ;  /* 0x000000ff00007812 */ /* 0x020fc800078ec0ff */
[----:B------:R-:W-:-:S05]  /*190f0*/  F2FP.F16.E4M3.UNPACK_B R0, R0 ;  /* 0x00000000ff00723e */ /* 0x000fca00020006ff */
[----:B------:R-:W-:-:S05]  /*19100*/  HADD2.F32 R0, -RZ, R0.H0_H0 ;  /* 0x20000000ff007230 */ /* 0x000fca0000004100 */
[----:B------:R-:W-:-:S04]  /*19110*/  FMUL R0, R0, UR40 ;  /* 0x0000002800007c20 */ /* 0x000fc80008400000 */
[----:B--2---:R-:W-:-:S05]  /*19120*/  FFMA R0, R2, UR41, R0 ;  /* 0x0000002902007c23 */ /* 0x004fca0008000000 */
[----:B------:R-:W-:-:S05]  /*19130*/  F2FP.SATFINITE.E4M3.F32.PACK_AB_MERGE_C R3, RZ, R0, RZ ;  /* 0x00000000ff03723e */ /* 0x000fca00048070ff */
[----:B------:R2:W-:Y:S01]  /*19140*/  STG.E.U8 desc[UR48][R26.64+0xd9], R3 ;  /* 0x0000d9031a007986 */ /* 0x0005e2000c101130 */
[----:B------:R-:W-:Y:S05]  /*19150*/  BRA `(.L_x_481) ;  /* 0x0000004400247947 */ /* 0x000fea0003800000 */
.L_x_32:
[----:B------:R-:W4:Y:S04]  /*19160*/  LDL.LU R39, [R1+0x40] ;  /* 0x0000400001277983 */ /* 0x000f280000300800 */
[----:B------:R-:W5:Y:S04]  /*19170*/  LDL.LU R36, [R1+0x44] ;  /* 0x0000440001247983 */ /* 0x000f680000300800 */
[----:B------:R-:W2:Y:S04]  /*19180*/  LDL.LU R35, [R1+0x48] ;  /* 0x0000480001237983 */ /* 0x000ea80000300800 */
[----:B------:R-:W3:Y:S04]  /*19190*/  LDL.LU R34, [R1+0x4c] ;  /* 0x00004c0001227983 */ /* 0x000ee80000300800 */
[----:B------:R-:W3:Y:S01]  /*191a0*/  LDL.LU R30, [R1+0x50] ;  /* 0x00005000011e7983 */ /* 0x000ee20000300800 */
[----:B------:R-:W-:Y:S01]  /*191b0*/  ISETP.GE.AND P3, PT, R33, 0x1, PT ;  /* 0x000000012100780c */ /* 0x000fe20003f66270 */
[----:B------:R-:W-:Y:S01]  /*191c0*/  FMUL R11, R11, UR41 ;  /* 0x000000290b0b7c20 */ /* 0x000fe20008400000 */
[----:B------:R-:W-:Y:S01]  /*191d0*/  ISETP.GE.AND P2, PT, R33, 0x9, PT ;  /* 0x000000092100780c */ /* 0x000fe20003f46270 */
[----:B------:R-:W-:Y:S01]  /*191e0*/  FMUL R10, R10, UR41 ;  /* 0x000000290a0a7c20 */ /* 0x000fe20008400000 */
[----:B------:R-:W-:Y:S01]  /*191f0*/  ISETP.LT.OR P0, PT, R32, 0x1, !P3 ;  /* 0x000000012000780c */ /* 0x000fe20005f01670 */
[----:B------:R-:W-:Y:S01]  /*19200*/  FMUL R8, R8, UR41 ;  /* 0x0000002908087c20 */ /* 0x000fe20008400000 */
[----:B------:R-:W-:Y:S01]  /*19210*/  F2FP.SATFINITE.E4M3.F32.PACK_AB_MERGE_C R11, RZ, R11, RZ ;  /* 0x0000000bff0b723e */ /* 0x000fe200048070ff */
[----:B------:R-:W-:Y:S01]  /*19220*/  FMUL R9, R9, UR41 ;  /* 0x0000002909097c20 */ /* 0x000fe20008400000 */
[----:B------:R-:W-:Y:S01]  /*19230*/  ISETP.LT.OR P5, PT, R32, 0x2, !P2 ;  /* 0x000000022000780c */ /* 0x000fe200057a1670 */
[----:B------:R-:W-:Y:S01]  /*19240*/  FMUL R6, R6, UR41 ;  /* 0x0000002906067c20 */ /* 0x000fe20008400000 */
[----:B------:R-:W-:Y:S01]  /*19250*/  FMUL R7, R7, UR41 ;  /* 0x0000002907077c20 */ /* 0x000fe20008400000 */
[----:B------:R-:W-:Y:S01]  /*19260*/  FMUL R4, R4, UR41 ;  /* 0x0000002904047c20 */ /* 0x000fe20008400000 */
[----:B------:R-:W-:Y:S01]  /*19270*/  FMUL R5, R5, UR41 ;  /* 0x0000002905057c20 */ /* 0x000fe20008400000 */
[----:B------:R-:W-:Y:S01]  /*19280*/  FMUL R2, R2, UR41 ;  /* 0x0000002902027c20 */ /* 0x000fe20008400000 */
[----:B------:R-:W-:Y:S01]  /*19290*/  FMUL R3, R3, UR41 ;  /* 0x0000002903037c20 */ /* 0x000fe20008400000 */
[----:B------:R-:W-:Y:S01]  /*192a0*/  FMUL R14, R14, UR41 ;  /* 0x000000290e0e7c20 */ /* 0x000fe20008400000 */
[----:B------:R-:W-:Y:S01]  /*192b0*/  FMUL R0, R0, UR41 ;  /* 0x0000002900007c20 */ /* 0x000fe20008400000 */
[----:B------:R0:W-:Y:S01]  /*192c0*/  @!P0 STG.E.U8 desc[UR48][R12.64], R11 ;  /* 0x0000000b0c008986 */ /* 0x0001e2000c101130 */
[----:B------:R-:W-:-:S02]  /*192d0*/  ISETP.LT.OR P0, PT, R32, 0x2, !P3 ;  /* 0x000000022000780c */ /* 0x000fc40005f01670 */
[----:B------:R-:W-:Y:S01]  /*192e0*/  F2FP.SATFINITE.E4M3.F32.PACK_AB_MERGE_C R31, RZ, R10, RZ ;  /* 0x0000000aff1f723e */ /* 0x000fe200048070ff */
[----:B------:R-:W-:Y:S01]  /*192f0*/  FMUL R16, R16, UR41 ;  /* 0x0000002910107c20 */ /* 0x000fe20008400000 */
[----:B------:R-:W-:Y:S01]  /*19300*/  FMUL R15, R15, UR41 ;  /* 0x000000290f0f7c20 */ /* 0x000fe20008400000 */
[----:B------:R-:W-:Y:S01]  /*19310*/  FMUL R18, R18, UR41 ;  /* 0x0000002912127c20 */ /* 0x000fe20008400000 */
[----:B------:R-:W-:Y:S01]  /*19320*/  ISETP.GE.AND P1, PT, R33, 0x81, PT ;  /* 0x000000812100780c */ /* 0x000fe20003f26270 */
[----:B------:R-:W-:Y:S01]  /*19330*/  FMUL R17, R17, UR41 ;  /* 0x0000002911117c20 */ /* 0x000fe20008400000 */
[----:B------:R-:W-:Y:S01]  /*19340*/  FMUL R20, R20, UR41 ;  /* 0x0000002914147c20 */ /* 0x000fe20008400000 */
[----:B------:R-:W-:Y:S01]  /*19350*/  FMUL R19, R19, UR41 ;  /* 0x0000002913137c20 */ /* 0x000fe20008400000 */
[----:B------:R-:W-:Y:S01]  /*19360*/  FMUL R22, R22, UR41 ;  /* 0x0000002916167c20 */ /* 0x000fe20008400000 */
[----:B0-----:R-:W-:Y:S01]  /*19370*/  F2FP.SATFINITE.E4M3.F32.PACK_AB_MERGE_C R11, RZ, R8, RZ ;  /* 0x00000008ff0b723e */ /* 0x001fe200048070ff */
[----:B------:R-:W-:Y:S01]  /*19380*/  FMUL R21, R21, UR41 ;  /* 0x0000002915157c20 */ /* 0x000fe20008400000 */
[----:B------:R-:W-:Y:S01]  /*19390*/  @!P0 STG.E.U8 desc[UR48][R12.64+0x1], R31 ;  /* 0x0000011f0c008986 */ /* 0x000fe2000c101130 */
[----:B------:R-:W-:-:S03]  /*193a0*/  ISETP.LT.OR P0, PT, R32, 0x1, !P2 ;  /* 0x000000012000780c */ /* 0x000fc60005701670 */
[----:B------:R0:W-:Y:S01]  /*193b0*/  @!P5 STG.E.U8 desc[UR48][R24.64+0x1], R11 ;  /* 0x0000010b1800d986 */ /* 0x0001e2000c101130 */
[----:B------:R-:W-:Y:S02]  /*193c0*/  ISETP.LT.OR P5, PT, R32, 0xa, !P3 ;  /* 0x0000000a2000780c */ /* 0x000fe40005fa1670 */
[----:B------:R-:W-:Y:S01]  /*193d0*/  F2FP.SATFINITE.E4M3.F32.PACK_AB_MERGE_C R9, RZ, R9, RZ ;  /* 0x00000009ff09723e */ /* 0x000fe200048070ff */
[----:B------:R-:W-:Y:S01]  /*193e0*/  FMUL R232, R232, UR41 ;  /* 0x00000029e8e87c20 */ /* 0x000fe20008400000 */
[----:B------:R-:W-:Y:S01]  /*193f0*/  FMUL R23, R23, UR41 ;  /* 0x0000002917177c20 */ /* 0x000fe20008400000 */
[----:B------:R-:W-:Y:S01]  /*19400*/  FMUL R234, R234, UR41 ;  /* 0x00000029eaea7c20 */ /* 0x000fe20008400000 */
[----:B------:R-:W3:Y:S04]  /*19410*/  LDL.LU R38, [R1+0x54] ;  /* 0x0000540001267983 */ /* 0x000ee80000300800 */
[----:B------:R1:W-:Y:S01]  /*19420*/  @!P0 STG.E.U8 desc[UR48][R24.64], R9 ;  /* 0x0000000918008986 */ /* 0x0003e2000c101130 */
[----:B------:R-:W-:-:S02]  /*19430*/  ISETP.LT.OR P6, PT, R32, 0x9, !P3 ;  /* 0x000000092000780c */ /* 0x000fc40005fc1670 */
[----:B------:R-:W-:Y:S01]  /*19440*/  F2FP.SATFINITE.E4M3.F32.PACK_AB_MERGE_C R7, RZ, R7, RZ ;  /* 0x00000007ff07723e */ /* 0x000fe200048070ff */
[----:B------:R-:W-:Y:S01]  /*19450*/  FMUL R233, R233, UR41 ;  /* 0x00000029e9e97c20 */ /* 0x000fe20008400000 */
[----:B0-----:R-:W-:Y:S01]  /*19460*/  F2FP.SATFINITE.E4M3.F32.PACK_AB_MERGE_C R11, RZ, R4, RZ ;  /* 0x00000004ff0b723e */ /* 0x001fe200048070ff */
[----:B------:R-:W-:Y:S01]  /*19470*/  FMUL R236, R236, UR41 ;  /* 0x00000029ecec7c20 */ /* 0x000fe20008400000 */
[----:B------:R-:W-:Y:S01]  /*19480*/  F2FP.SATFINITE.E4M3.F32.PACK_AB_MERGE_C R5, RZ, R5, RZ ;  /* 0x00000005ff05723e */ /* 0x000fe200048070ff */
[----:B------:R-:W3:Y:S01]  /*19490*/  LDL.LU R37, [R1+0x58] ;  /* 0x0000580001257983 */ /* 0x000ee20000300800 */
[----:B------:R-:W-:Y:S01]  /*194a0*/  F2FP.SATFINITE.E4M3.F32.PACK_AB_MERGE_C R3, RZ, R3, RZ ;  /* 0x00000003ff03723e */ /* 0x000fe200048070ff */
[----:B------:R-:W-:Y:S01]  /*194b0*/  FMUL R235, R235, UR41 ;  /* 0x00000029ebeb7c20 */ /* 0x000fe20008400000 */
[----:B------:R-:W-:Y:S01]  /*194c0*/  F2FP.SATFINITE.E4M3.F32.PACK_AB_MERGE_C R15, RZ, R15, RZ ;  /* 0x0000000fff0f723e */ /* 0x000fe200048070ff */
[----:B------:R-:W-:Y:S01]  /*194d0*/  FMUL R237, R237, UR41 ;  /* 0x00000029eded7c20 */ /* 0x000fe20008400000 */
[----:B-1----:R-:W-:Y:S01]  /*194e0*/  F2FP.SATFINITE.E4M3.F32.PACK_AB_MERGE_C R9, RZ, R6, RZ ;  /* 0x00000006ff09723e */ /* 0x002fe200048070ff */
[----:B------:R0:W-:Y:S01]  /*194f0*/  @!P6 STG.E.U8 desc[UR48][R12.64+0x8], R7 ;  /* 0x000008070c00e986 */ /* 0x0001e2000c101130 */
[----:B------:R-:W-:-:S02]  /*19500*/  ISETP.LT.OR P6, PT, R32, 0x9, !P2 ;  /* 0x000000092000780c */ /* 0x000fc400057c1670 */
[----:B------:R-:W-:Y:S01]  /*19510*/  F2FP.SATFINITE.E4M3.F32.PACK_AB_MERGE_C R17, RZ, R17, RZ ;  /* 0x00000011ff11723e */ /* 0x000fe200048070ff */
[----:B------:R1:W-:Y:S01]  /*19520*/  @!P5 STG.E.U8 desc[UR48][R12.64+0x9], R9 ;  /* 0x000009090c00d986 */ /* 0x0003e2000c101130 */
[C---:B------:R-:W-:Y:S02]  /*19530*/  ISETP.LT.OR P5, PT, R32.reuse, 0xa, !P2 ;  /* 0x0000000a2000780c */ /* 0x040fe400057a1670 */
[----:B------:R-:W-:Y:S02]  /*19540*/  ISETP.GE.AND P0, PT, R33, 0x89, PT ;  /* 0x000000892100780c */ /* 0x000fe40003f06270 */
[----:B------:R-:W-:Y:S02]  /*19550*/  F2FP.SATFINITE.E4M3.F32.PACK_AB_MERGE_C R19, RZ, R19, RZ ;  /* 0x00000013ff13723e */ /* 0x000fe400048070ff */
[----:B------:R-:W-:Y:S02]  /*19560*/  F2FP.SATFINITE.E4M3.F32.PACK_AB_MERGE_C R21, RZ, R21, RZ ;  /* 0x00000015ff15723e */ /* 0x000fe400048070ff */
[----:B0-----:R-:W-:Y:S01]  /*19570*/  F2FP.SATFINITE.E4M3.F32.PACK_AB_MERGE_C R7, RZ, R2, RZ ;  /* 0x00000002ff07723e */ /* 0x001fe200048070ff */
[----:B------:R0:W-:Y:S01]  /*19580*/  @!P6 STG.E.U8 desc[UR48][R24.64+0x8], R5 ;  /* 0x000008051800e986 */ /* 0x0001e2000c101130 */
[----:B------:R-:W-:-:S02]  /*19590*/  ISETP.LT.OR P6, PT, R32, 0x11, !P3 ;  /* 0x000000112000780c */ /* 0x000fc40005fc1670 */
[----:B-1----:R-:W-:Y:S01]  /*195a0*/  F2FP.SATFINITE.E4M3.F32.PACK_AB_MERGE_C R9, RZ, R14, RZ ;  /* 0x0000000eff09723e */ /* 0x002fe200048070ff */
[----:B------:R-:W-:Y:S01]  /*195b0*/  @!P5 STG.E.U8 desc[UR48][R24.64+0x9], R11 ;  /* 0x0000090b1800d986 */ /* 0x000fe2000c101130 */
[C---:B------:R-:W-:Y:S02]  /*195c0*/  ISETP.LT.OR P5, PT, R32.reuse, 0x12, !P3 ;  /* 0x000000122000780c */ /* 0x040fe40005fa1670 */
[----:B------:R-:W-:Y:S02]  /*195d0*/  F2FP.SATFINITE.E4M3.F32.PACK_AB_MERGE_C R23, RZ, R23, RZ ;  /* 0x00000017ff17723e */ /* 0x000fe400048070ff */
[----:B------:R-:W-:Y:S02]  /*195e0*/  F2FP.SATFINITE.E4M3.F32.PACK_AB_MERGE_C R233, RZ, R233, RZ ;  /* 0x000000e9ffe9723e */ /* 0x000fe400048070ff */
[----:B------:R-:W-:Y:S02]  /*195f0*/  F2FP.SATFINITE.E4M3.F32.PACK_AB_MERGE_C R235, RZ, R235, RZ ;  /* 0x000000ebffeb723e */ /* 0x000fe400048070ff */
[----:B0-----:R-:W-:Y:S01]  /*19600*/  F2FP.SATFINITE.E4M3.F32.PACK_AB_MERGE_C R5, RZ, R0, RZ ;  /* 0x00000000ff05723e */ /* 0x001fe200048070ff */
[----:B------:R0:W-:Y:S01]  /*19610*/  @!P6 STG.E.U8 desc[UR48][R12.64+0x10], R3 ;  /* 0x000010030c00e986 */ /* 0x0001e2000c101130 */
[----:B------:R-:W-:-:S03]  /*19620*/  ISETP.LT.OR P6, PT, R32, 0x11, !P2 ;  /* 0x000000112000780c */ /* 0x000fc600057c1670 */
[----:B------:R-:W-:Y:S01]  /*19630*/  @!P5 STG.E.U8 desc[UR48][R12.64+0x11], R7 ;  /* 0x000011070c00d986 */ /* 0x000fe2000c101130 */
[----:B------:R-:W-:Y:S02]  /*19640*/  ISETP.LT.OR P5, PT, R32, 0x12, !P2 ;  /* 0x000000122000780c */ /* 0x000fe400057a1670 */
[----:B0-----:R-:W-:-:S07]  /*19650*/  F2FP.SATFINITE.E4M3.F32.PACK_AB_MERGE_C R3, RZ, R16, RZ ;  /* 0x00000010ff03723e */ /* 0x001fce00048070ff */
[----:B------:R0:W-:Y:S01]  /*19660*/  @!P6 STG.E.U8 desc[UR48][R24.64+0x10], R5 ;  /* 0x000010051800e986 */ /* 0x0001e2000c101130 */
[----:B------:R-:W-:-:S03]  /*19670*/  ISETP.LT.OR P6, PT, R32, 0x19, !P3 ;  /* 0x000000192000780c */ /* 0x000fc60005fc1670 */
[----:B------:R-:W-:Y:S01]  /*19680*/  @!P5 STG.E.U8 desc[UR48][R24.64+0x11], R9 ;  /* 0x000011091800d986 */ /* 0x000fe2000c101130 */
[----:B------:R-:W-:Y:S02]  /*19690*/  ISETP.LT.OR P5, PT, R32, 0x1a, !P3 ;  /* 0x0000001a2000780c */ /* 0x000fe40005fa1670 */
[----:B0-----:R-:W-:-:S07]  /*196a0*/  F2FP.SATFINITE.E4M3.F32.PACK_AB_MERGE_C R5, RZ, R18, RZ ;  /* 0x00000012ff05723e */ /* 0x001fce00048070ff */
[----:B------:R-:W-:Y:S01]  /*196b0*/  @!P6 STG.E.U8 desc[UR48][R12.64+0x18], R15 ;  /* 0x0000180f0c00e986 */ /* 0x000fe2000c101130 */
[----:B------:R-:W-:-:S03]  /*196c0*/  ISETP.LT.OR P6, PT, R32, 0x19, !P2 ;  /* 0x000000192000780c */ /* 0x000fc600057c1670 */
[----:B------:R0:W-:Y:S01]  /*196d0*/  @!P5 STG.E.U8 desc[UR48][R12.64+0x19], R3 ;  /* 0x000019030c00d986 */ /* 0x0001e2000c101130 */
[----:B------:R-:W-:-:S09]  /*196e0*/  ISETP.LT.OR P5, PT, R32, 0x1a, !P2 ;  /* 0x0000001a2000780c */ /* 0x000fd200057a1670 */
[----:B------:R-:W-:Y:S01]  /*196f0*/  @!P6 STG.E.U8 desc[UR48][R24.64+0x18], R17 ;  /* 0x000018111800e986 */ /* 0x000fe2000c101130 */
[C---:B------:R-:W-:Y:S02]  /*19700*/  ISETP.LT.OR P6, PT, R32.reuse, 0x1, !P1 ;  /* 0x000000012000780c */ /* 0x040fe40004fc1670 */
[----:B0-----:R-:W-:Y:S01]  /*19710*/  F2FP.SATFINITE.E4M3.F32.PACK_AB_MERGE_C R3, RZ, R20, RZ ;  /* 0x00000014ff03723e */ /* 0x001fe200048070ff */
        /* <DEDUP_REMOVED lines=23> */
[----:B------:R-:W-:-:S03]  /*19890*/  ISETP.LT.OR P6, PT, R32, 0x11, !P0 ;  /* 0x000000112000780c */ /* 0x000fc600047c1670 */
[----:B------:R1:W-:Y:S01]  /*198a0*/  @!P5 STG.E.U8 desc[UR48][R28.64+0x11], R3 ;  /* 0x000011031c00d986 */ /* 0x0003e2000c101130 */
[----:B------:R-:W-:Y:S02]  /*198b0*/  F2FP.SATFINITE.E4M3.F32.PACK_AB_MERGE_C R237, RZ, R237, RZ ;  /* 0x000000edffed723e */ /* 0x000fe400048070ff */
[----:B------:R-:W-:Y:S01]  /*198c0*/  ISETP.LT.OR P5, PT, R32, 0x12, !P0 ;  /* 0x000000122000780c */ /* 0x000fe200047a1670 */
[----:B----4-:R-:W-:Y:S02]  /*198d0*/  FMUL R0, R39, UR41 ;  /* 0x0000002927007c20 */ /* 0x010fe40008400000 */
[----:B------:R-:W4:Y:S03]  /*198e0*/  LDL.LU R39, [R1+0x5c] ;  /* 0x00005c0001277983 */ /* 0x000f260000300800 */
[----:B0-----:R-:W-:Y:S01]  /*198f0*/  F2FP.SATFINITE.E4M3.F32.PACK_AB_MERGE_C R5, RZ, R0, RZ ;  /* 0x00000000ff05723e */ /* 0x001fe200048070ff */
[----:B-----5:R-:W-:Y:S01]  /*19900*/  FMUL R0, R36, UR41 ;  /* 0x0000002924007c20 */ /* 0x020fe20008400000 */
[----:B------:R-:W-:Y:S01]  /*19910*/  @!P6 STG.E.U8 desc[UR48][R26.64+0x10], R237 ;  /* 0x000010ed1a00e986 */ /* 0x000fe2000c101130 */
[----:B--2---:R-:W-:Y:S01]  /*19920*/  FMUL R2, R35, UR41 ;  /* 0x0000002923027c20 */ /* 0x004fe20008400000 */
[----:B------:R-:W-:-:S02]  /*19930*/  ISETP.LT.OR P6, PT, R32, 0x19, !P1 ;  /* 0x000000192000780c */ /* 0x000fc40004fc1670 */
[----:B------:R-:W2:Y:S01]  /*19940*/  LDL.LU R36, [R1+0x60] ;  /* 0x0000600001247983 */ /* 0x000ea20000300800 */
[----:B-1----:R-:W-:-:S03]  /*19950*/  F2FP.SATFINITE.E4M3.F32.PACK_AB_MERGE_C R3, RZ, R0, RZ ;  /* 0x00000000ff03723e */ /* 0x002fc600048070ff */
[----:B------:R-:W5:Y:S01]  /*19960*/  LDL.LU R35, [R1+0x64] ;  /* 0x0000640001237983 */ /* 0x000f620000300800 */
[----:B------:R-:W-:Y:S01]  /*19970*/  F2FP.SATFINITE.E4M3.F32.PACK_AB_MERGE_C R7, RZ, R2, RZ ;  /* 0x00000002ff07723e */ /* 0x000fe200048070ff */
[----:B---3--:R-:W-:Y:S01]  /*19980*/  FMUL R0, R34, UR41 ;  /* 0x0000002922007c20 */ /* 0x008fe20008400000 */
[----:B------:R-:W-:Y:S01]  /*19990*/  FMUL R2, R30, UR41 ;  /* 0x000000291e027c20 */ /* 0x000fe20008400000 */
[----:B------:R-:W3:Y:S04]  /*199a0*/  LDL.LU R34, [R1+0x68] ;  /* 0x0000680001227983 */ /* 0x000ee80000300800 */
[----:B------:R-:W3:Y:S04]  /*199b0*/  LDL.LU R30, [R1+0x6c] ;  /* 0x00006c00011e7983 */ /* 0x000ee80000300800 */
[----:B------:R0:W-:Y:S01]  /*199c0*/  @!P5 STG.E.U8 desc[UR48][R26.64+0x11], R5 ;  /* 0x000011051a00d986 */ /* 0x0001e2000c101130 */
[----:B------:R-:W-:-:S03]  /*199d0*/  ISETP.LT.OR P5, PT, R32, 0x1a, !P1 ;  /* 0x0000001a2000780c */ /* 0x000fc60004fa1670 */
[----:B------:R1:W-:Y:S01]  /*199e0*/  @!P6 STG.E.U8 desc[UR48][R28.64+0x18], R3 ;  /* 0x000018031c00e986 */ /* 0x0003e2000c101130 */
[----:B------:R-:W-:Y:S02]  /*199f0*/  ISETP.LT.OR P6, PT, R32, 0x19, !P0 ;  /* 0x000000192000780c */ /* 0x000fe400047c1670 */
[----:B0-----:R-:W-:-:S07]  /*19a00*/  F2FP.SATFINITE.E4M3.F32.PACK_AB_MERGE_C R5, RZ, R0, RZ ;  /* 0x00000000ff05723e */ /* 0x001fce00048070ff */
[----:B------:R0:W-:Y:S01]  /*19a10*/  @!P5 STG.E.U8 desc[UR48][R28.64+0x19], R7 ;  /* 0x000019071c00d986 */ /* 0x0001e2000c101130 */
[----:B------:R-:W-:-:S03]  /*19a20*/  ISETP.LT.OR P5, PT, R32, 0x1a, !P0 ;  /* 0x0000001a2000780c */ /* 0x000fc600047a1670 */
[----:B------:R4:W-:Y:S01]  /*19a30*/  @!P6 STG.E.U8 desc[UR48][R26.64+0x18], R5 ;  /* 0x000018051a00e986 */ /* 0x0009e2000c101130 */
[----:B------:R-:W-:Y:S02]  /*19a40*/  ISETP.LT.OR P6, PT, R32, 0x21, !P3 ;  /* 0x000000212000780c */ /* 0x000fe40005fc1670 */
[----:B------:R-:W-:Y:S01]  /*19a50*/  F2FP.SATFINITE.E4M3.F32.PACK_AB_MERGE_C R9, RZ, R2, RZ ;  /* 0x00000002ff09723e */ /* 0x000fe200048070ff */
[----:B------:R-:W-:Y:S02]  /*19a60*/  FMUL R0, R38, UR41 ;  /* 0x0000002926007c20 */ /* 0x000fe40008400000 */
[----:B------:R-:W3:Y:S03]  /*19a70*/  LDL.LU R38, [R1+0x70] ;  /* 0x0000700001267983 */ /* 0x000ee60000300800 */
[----:B-1----:R-:W-:Y:S01]  /*19a80*/  F2FP.SATFINITE.E4M3.F32.PACK_AB_MERGE_C R3, RZ, R0, RZ ;  /* 0x00000000ff03723e */ /* 0x002fe200048070ff */
[----:B------:R-:W-:-:S02]  /*19a90*/  FMUL R2, R37, UR41 ;  /* 0x0000002925027c20 */ /* 0x000fc40008400000 */
[----:B------:R-:W3:Y:S03]  /*19aa0*/  LDL.LU R37, [R1+0x74] ;  /* 0x0000740001257983 */ /* 0x000ee60000300800 */
[----:B0-----:R-:W-:Y:S01]  /*19ab0*/  F2FP.SATFINITE.E4M3.F32.PACK_AB_MERGE_C R7, RZ, R2, RZ ;  /* 0x00000002ff07723e */ /* 0x001fe200048070ff */
[----:B------:R0:W-:Y:S04]  /*19ac0*/  @!P5 STG.E.U8 desc[UR48][R26.64+0x19], R9 ;  /* 0x000019091a00d986 */ /* 0x0001e8000c101130 */
[----:B------:R1:W-:Y:S01]  /*19ad0*/  @!P6 STG.E.U8 desc[UR48][R12.64+0x20], R3 ;  /* 0x000020030c00e986 */ /* 0x0003e2000c101130 */
[----:B----4-:R-:W-:-:S03]  /*19ae0*/  FMUL R0, R39, UR41 ;  /* 0x0000002927007c20 */ /* 0x010fc60008400000 */
[----:B------:R-:W4:Y:S02]  /*19af0*/  LDL.LU R39, [R1+0x78] ;  /* 0x0000780001277983 */ /* 0x000f240000300800 */
[----:B------:R-:W-:Y:S01]  /*19b00*/  F2FP.SATFINITE.E4M3.F32.PACK_AB_MERGE_C R5, RZ, R0, RZ ;  /* 0x00000000ff05723e */ /* 0x000fe200048070ff */
[----:B--2---:R-:W-:Y:S02]  /*19b10*/  FMUL R2, R36, UR41 ;  /* 0x0000002924027c20 */ /* 0x004fe40008400000 */
[----:B------:R-:W2:Y:S01]  /*19b20*/  LDL.LU R36, [R1+0x7c] ;  /* 0x00007c0001247983 */ /* 0x000ea20000300800 */
[----:B-----5:R-:W-:-:S03]  /*19b30*/  FMUL R0, R35, UR41 ;  /* 0x0000002923007c20 */ /* 0x020fc60008400000 */
[----:B------:R-:W5:Y:S01]  /*19b40*/  LDL.LU R35, [R1+0x80] ;  /* 0x0000800001237983 */ /* 0x000f620000300800 */
[----:B0-----:R-:W-:Y:S01]  /*19b50*/  F2FP.SATFINITE.E4M3.F32.PACK_AB_MERGE_C R9, RZ, R2, RZ ;  /* 0x00000002ff09723e */ /* 0x001fe200048070ff */
[----:B---3--:R-:W-:Y:S01]  /*19b60*/  FMUL R2, R34, UR41 ;  /* 0x0000002922027c20 */ /* 0x008fe20008400000 */
[----:B-1----:R-:W-:Y:S01]  /*19b70*/  F2FP.SATFINITE.E4M3.F32.PACK_AB_MERGE_C R3, RZ, R0, RZ ;  /* 0x00000000ff03723e */ /* 0x002fe200048070ff */
[----:B------:R-:W3:Y:S01]  /*19b80*/  LDL.LU R34, [R1+0x84] ;  /* 0x0000840001227983 */ /* 0x000ee20000300800 */
[----:B------:R-:W-:-:S03]  /*19b90*/  FMUL R0, R30, UR41 ;  /* 0x000000291e007c20 */ /* 0x000fc60008400000 */
[----:B------:R-:W3:Y:S01]  /*19ba0*/  LDL.LU R30, [R1+0x88] ;  /* 0x00008800011e7983 */ /* 0x000ee20000300800 */
[C---:B------:R-:W-:Y:S02]  /*19bb0*/  ISETP.LT.OR P5, PT, R32.reuse, 0x22, !P3 ;  /* 0x000000222000780c */ /* 0x040fe40005fa1670 */
[----:B------:R-:W-:-:S11]  /*19bc0*/  ISETP.LT.OR P6, PT, R32, 0x21, !P2 ;  /* 0x000000212000780c */ /* 0x000fd600057c1670 */
[----:B------:R0:W-:Y:S01]  /*19bd0*/  @!P5 STG.E.U8 desc[UR48][R12.64+0x21], R7 ;  /* 0x000021070c00d986 */ /* 0x0001e2000c101130 */
[----:B------:R-:W-:-:S03]  /*19be0*/  ISETP.LT.OR P5, PT, R32, 0x22, !P2 ;  /* 0x000000222000780c */ /* 0x000fc600057a1670 */
[----:B------:R1:W-:Y:S01]  /*19bf0*/  @!P6 STG.E.U8 desc[UR48][R24.64+0x20], R5 ;  /* 0x000020051800e986 */ /* 0x0003e2000c101130 */
[----:B------:R-:W-:-:S09]  /*19c00*/  ISETP.LT.OR P6, PT, R32, 0x29, !P3 ;  /* 0x000000292000780c */ /* 0x000fd20005fc1670 */
[----:B------:R1:W-:Y:S01]  /*19c10*/  @!P5 STG.E.U8 desc[UR48][R24.64+0x21], R9 ;  /* 0x000021091800d986 */ /* 0x0003e2000c101130 */
[C---:B------:R-:W-:Y:S02]  /*19c20*/  ISETP.LT.OR P5, PT, R32.reuse, 0x2a, !P3 ;  /* 0x0000002a2000780c */ /* 0x040fe40005fa1670 */
[----:B0-----:R-:W-:Y:S01]  /*19c30*/  F2FP.SATFINITE.E4M3.F32.PACK_AB_MERGE_C R7, RZ, R2, RZ ;  /* 0x00000002ff07723e */ /* 0x001fe200048070ff */
[----:B------:R0:W-:Y:S01]  /*19c40*/  @!P6 STG.E.U8 desc[UR48][R12.64+0x28], R3 ;  /* 0x000028030c00e986 */ /* 0x0001e2000c101130 */
[----:B------:R-:W-:Y:S01]  /*19c50*/  ISETP.LT.OR P6, PT, R32, 0x29, !P2 ;  /* 0x000000292000780c */ /* 0x000fe200057c1670 */
[----:B------:R-:W-:Y:S02]  /*19c60*/  FMUL R2, R38, UR41 ;  /* 0x0000002926027c20 */ /* 0x000fe40008400000 */
[----:B------:R-:W3:Y:S01]  /*19c70*/  LDL.LU R38, [R1+0x8c] ;  /* 0x00008c0001267983 */ /* 0x000ee20000300800 */
[----:B-1----:R-:W-:-:S05]  /*19c80*/  F2FP.SATFINITE.E4M3.F32.PACK_AB_MERGE_C R5, RZ, R0, RZ ;  /* 0x00000000ff05723e */ /* 0x002fca00048070ff */
[----:B------:R1:W-:Y:S01]  /*19c90*/  @!P5 STG.E.U8 desc[UR48][R12.64+0x29], R7 ;  /* 0x000029070c00d986 */ /* 0x0003e2000c101130 */
[----:B------:R-:W-:Y:S02]  /*19ca0*/  ISETP.LT.OR P5, PT, R32, 0x2a, !P2 ;  /* 0x0000002a2000780c */ /* 0x000fe400057a1670 */
[----:B------:R-:W-:Y:S01]  /*19cb0*/  F2FP.SATFINITE.E4M3.F32.PACK_AB_MERGE_C R9, RZ, R2, RZ ;  /* 0x00000002ff09723e */ /* 0x000fe200048070ff */
[----:B------:R-:W-:Y:S02]  /*19cc0*/  FMUL R0, R37, UR41 ;  /* 0x0000002925007c20 */ /* 0x000fe40008400000 */
[----:B------:R-:W3:Y:S03]  /*19cd0*/  LDL.LU R37, [R1+0x90] ;  /* 0x0000900001257983 */ /* 0x000ee60000300800 */
[----:B0-----:R-:W-:Y:S01]  /*19ce0*/  F2FP.SATFINITE.E4M3.F32.PACK_AB_MERGE_C R3, RZ, R0, RZ ;  /* 0x00000000ff03723e */ /* 0x001fe200048070ff */
[----:B------:R0:W-:Y:S04]  /*19cf0*/  @!P6 STG.E.U8 desc[UR48][R24.64+0x28], R5 ;  /* 0x000028051800e986 */ /* 0x0001e8000c101130 */
[----:B------:R3:W-:Y:S01]  /*19d00*/  @!P5 STG.E.U8 desc[UR48][R24.64+0x29], R9 ;  /* 0x000029091800d986 */ /* 0x0007e2000c101130 */
[----:B----4-:R-:W-:-:S03]  /*19d10*/  FMUL R2, R39, UR41 ;  /* 0x0000002927027c20 */ /* 0x010fc60008400000 */
[----:B------:R-:W4:Y:S02]  /*19d20*/  LDL.LU R39, [R1+0x94] ;  /* 0x0000940001277983 */ /* 0x000f240000300800 */
[----:B-1----:R-:W-:Y:S01]  /*19d30*/  F2FP.SATFINITE.E4M3.F32.PACK_AB_MERGE_C R7, RZ, R2, RZ ;  /* 0x00000002ff07723e */ /* 0x002fe200048070ff */
[----:B--2---:R-:W-:Y:S02]  /*19d40*/  FMUL R0, R36, UR41 ;  /* 0x0000002924007c20 */ /* 0x004fe40008400000 */
[----:B------:R-:W2:Y:S01]  /*19d50*/  LDL.LU R36, [R1+0x98] ;  /* 0x0000980001247983 */ /* 0x000ea20000300800 */
[----:B-----5:R-:W-:-:S03]  /*19d60*/  FMUL R2, R35, UR41 ;  /* 0x0000002923027c20 */ /* 0x020fc60008400000 */
[----:B------:R-:W5:Y:S01]  /*19d70*/  LDL.LU R35, [R1+0x9c] ;  /* 0x00009c0001237983 */ /* 0x000f620000300800 */
[----:B0-----:R-:W-:Y:S01]  /*19d80*/  F2FP.SATFINITE.E4M3.F32.PACK_AB_MERGE_C R5, RZ, R0, RZ ;  /* 0x00000000ff05723e */ /* 0x001fe200048070ff */
[----:B---3--:R-:W-:Y:S01]  /*19d90*/  FMUL R0, R34, UR41 ;  /* 0x0000002922007c20 */ /* 0x008fe20008400000 */
[----:B------:R-:W-:Y:S01]  /*19da0*/  F2FP.SATFINITE.E4M3.F32.PACK_AB_MERGE_C R9, RZ, R2, RZ ;  /* 0x00000002ff09723e */ /* 0x000fe200048070ff */
        /* <DEDUP_REMOVED lines=756> */
[----:B------:R-:W3:Y:S04]  /*1ccf0*/  LDL.LU R37, [R1+0x2f8] ;  /* 0x0002f80001257983 */ /* 0x000ee80000300800 */
[----:B------:R-:W3:Y:S01]  /*1cd00*/  LDL.LU R42, [R1+0x2fc] ;  /* 0x0002fc00012a7983 */ /* 0x000ee20000300800 */
[----:B0-----:R-:W-:-:S03]  /*1cd10*/  F2FP.SATFINITE.E4M3.F32.PACK_AB_MERGE_C R5, RZ, R0, RZ ;  /* 0x00000000ff05723e */ /* 0x001fc600048070ff */
[----:B------:R0:W-:Y:S04]  /*1cd20*/  @!P6 STG.E.U8 desc[UR48][R12.64+0xc0], R3 ;  /* 0x0000c0030c00e986 */ /* 0x0001e8000c101130 */
[----:B------:R3:W-:Y:S01]  /*1cd30*/  @!P5 STG.E.U8 desc[UR48][R12.64+0xc1], R7 ;  /* 0x0000c1070c00d986 */ /* 0x0007e2000c101130 */
[----:B----4-:R-:W-:-:S05]  /*1cd40*/  FMUL R2, R39, UR41 ;  /* 0x0000002927027c20 */ /* 0x010fca0008400000 */
[----:B-1----:R-:W-:Y:S01]  /*1cd50*/  F2FP.SATFINITE.E4M3.F32.PACK_AB_MERGE_C R9, RZ, R2, RZ ;  /* 0x00000002ff09723e */ /* 0x002fe200048070ff */
[----:B--2---:R-:W-:Y:S02]  /*1cd60*/  FMUL R0, R36, UR41 ;  /* 0x0000002924007c20 */ /* 0x004fe40008400000 */
[----:B------:R-:W2:Y:S01]  /*1cd70*/  LDL.LU R36, [R1+0x300] ;  /* 0x0003000001247983 */ /* 0x000ea20000300800 */
[----:B-----5:R-:W-:-:S03]  /*1cd80*/  FMUL R2, R35, UR41 ;  /* 0x0000002923027c20 */ /* 0x020fc60008400000 */
[----:B------:R-:W4:Y:S01]  /*1cd90*/  LDL.LU R35, [R1+0x304] ;  /* 0x0003040001237983 */ /* 0x000f220000300800 */
[----:B0-----:R-:W-:Y:S01]  /*1cda0*/  F2FP.SATFINITE.E4M3.F32.PACK_AB_MERGE_C R3, RZ, R0, RZ ;  /* 0x00000000ff03723e */ /* 0x001fe200048070ff */
[----:B---3--:R-:W-:Y:S01]  /*1cdb0*/  FMUL R0, R34, UR41 ;  /* 0x0000002922007c20 */ /* 0x008fe20008400000 */
[----:B------:R-:W-:Y:S01]  /*1cdc0*/  F2FP.SATFINITE.E4M3.F32.PACK_AB_MERGE_C R7, RZ, R2, RZ ;  /* 0x00000002ff07723e */ /* 0x000fe200048070ff */
[----:B------:R-:W3:Y:S01]  /*1cdd0*/  LDL.LU R34, [R1+0x308] ;  /* 0x0003080001227983 */ /* 0x000ee20000300800 */
[----:B------:R-:W-:-:S03]  /*1cde0*/  FMUL R2, R30, UR41 ;  /* 0x000000291e027c20 */ /* 0x000fc60008400000 */
[----:B------:R-:W5:Y:S01]  /*1cdf0*/  LDL.LU R30, [R1+0x30c] ;  /* 0x00030c00011e7983 */ /* 0x000f620000300800 */
[C---:B------:R-:W-:Y:S02]  /*1ce00*/  ISETP.LT.OR P6, PT, R32.reuse, 0xc1, !P2 ;  /* 0x000000c12000780c */ /* 0x040fe400057c1670 */
[C---:B------:R-:W-:Y:S01]  /*1ce10*/  ISETP.LT.OR P5, PT, R32.reuse, 0xc2, !P2 ;  /* 0x000000c22000780c */ /* 0x040fe200057a1670 */
[----:B------:R-:W5:Y:S04]  /*1ce20*/  LDL.LU R41, [R1+0x310] ;  /* 0x0003100001297983 */ /* 0x000f680000300800 */
[----:B------:R-:W5:Y:S06]  /*1ce30*/  LDL.LU R39, [R1+0x314] ;  /* 0x0003140001277983 */ /* 0x000f6c0000300800 */
[----:B------:R0:W-:Y:S01]  /*1ce40*/  @!P6 STG.E.U8 desc[UR48][R24.64+0xc0], R5 ;  /* 0x0000c0051800e986 */ /* 0x0001e2000c101130 */
[----:B------:R-:W-:-:S03]  /*1ce50*/  ISETP.LT.OR P6, PT, R32, 0xc9, !P3 ;  /* 0x000000c92000780c */ /* 0x000fc60005fc1670 */
[----:B------:R1:W-:Y:S01]  /*1ce60*/  @!P5 STG.E.U8 desc[UR48][R24.64+0xc1], R9 ;  /* 0x0000c1091800d986 */ /* 0x0003e2000c101130 */
[----:B------:R-:W-:-:S09]  /*1ce70*/  ISETP.LT.OR P5, PT, R32, 0xca, !P3 ;  /* 0x000000ca2000780c */ /* 0x000fd20005fa1670 */
[----:B------:R1:W-:Y:S01]  /*1ce80*/  @!P6 STG.E.U8 desc[UR48][R12.64+0xc8], R3 ;  /* 0x0000c8030c00e986 */ /* 0x0003e2000c101130 */
[----:B------:R-:W-:-:S03]  /*1ce90*/  ISETP.LT.OR P6, PT, R32, 0xc9, !P2 ;  /* 0x000000c92000780c */ /* 0x000fc600057c1670 */
[----:B------:R1:W-:Y:S01]  /*1cea0*/  @!P5 STG.E.U8 desc[UR48][R12.64+0xc9], R7 ;  /* 0x0000c9070c00d986 */ /* 0x0003e2000c101130 */
[----:B------:R-:W-:Y:S02]  /*1ceb0*/  ISETP.LT.OR P5, PT, R32, 0xca, !P2 ;  /* 0x000000ca2000780c */ /* 0x000fe400057a1670 */
[----:B0-----:R-:W-:Y:S02]  /*1cec0*/  F2FP.SATFINITE.E4M3.F32.PACK_AB_MERGE_C R5, RZ, R0, RZ ;  /* 0x00000000ff05723e */ /* 0x001fe400048070ff */
[----:B-1----:R-:W-:Y:S01]  /*1ced0*/  F2FP.SATFINITE.E4M3.F32.PACK_AB_MERGE_C R9, RZ, R2, RZ ;  /* 0x00000002ff09723e */ /* 0x002fe200048070ff */
[----:B------:R-:W-:Y:S02]  /*1cee0*/  FMUL R0, R38, UR41 ;  /* 0x0000002926007c20 */ /* 0x000fe40008400000 */
[----:B------:R-:W5:Y:S04]  /*1cef0*/  LDL.LU R38, [R1+0x318] ;  /* 0x0003180001267983 */ /* 0x000f680000300800 */
[----:B------:R0:W-:Y:S01]  /*1cf00*/  @!P6 STG.E.U8 desc[UR48][R24.64+0xc8], R5 ;  /* 0x0000c8051800e986 */ /* 0x0001e2000c101130 */
[----:B------:R-:W-:-:S03]  /*1cf10*/  ISETP.LT.OR P6, PT, R32, 0xd1, !P3 ;  /* 0x000000d12000780c */ /* 0x000fc60005fc1670 */
[----:B------:R1:W-:Y:S01]  /*1cf20*/  @!P5 STG.E.U8 desc[UR48][R24.64+0xc9], R9 ;  /* 0x0000c9091800d986 */ /* 0x0003e2000c101130 */
[----:B------:R-:W-:Y:S01]  /*1cf30*/  ISETP.LT.OR P5, PT, R32, 0xd2, !P3 ;  /* 0x000000d22000780c */ /* 0x000fe20005fa1670 */
[----:B------:R-:W-:Y:S01]  /*1cf40*/  FMUL R2, R37, UR41 ;  /* 0x0000002925027c20 */ /* 0x000fe20008400000 */
[----:B------:R-:W-:Y:S01]  /*1cf50*/  F2FP.SATFINITE.E4M3.F32.PACK_AB_MERGE_C R3, RZ, R0, RZ ;  /* 0x00000000ff03723e */ /* 0x000fe200048070ff */
[----:B------:R-:W-:Y:S01]  /*1cf60*/  FMUL R0, R42, UR41 ;  /* 0x000000292a007c20 */ /* 0x000fe20008400000 */
[----:B------:R-:W5:Y:S02]  /*1cf70*/  LDL.LU R37, [R1+0x31c] ;  /* 0x00031c0001257983 */ /* 0x000f640000300800 */
[----:B------:R-:W-:Y:S02]  /*1cf80*/  F2FP.SATFINITE.E4M3.F32.PACK_AB_MERGE_C R7, RZ, R2, RZ ;  /* 0x00000002ff07723e */ /* 0x000fe400048070ff */
[----:B0-----:R-:W-:Y:S01]  /*1cf90*/  F2FP.SATFINITE.E4M3.F32.PACK_AB_MERGE_C R5, RZ, R0, RZ ;  /* 0x00000000ff05723e */ /* 0x001fe200048070ff */
[----:B------:R-:W-:Y:S04]  /*1cfa0*/  @!P6 STG.E.U8 desc[UR48][R12.64+0xd0], R3 ;  /* 0x0000d0030c00e986 */ /* 0x000fe8000c101130 */
[----:B------:R0:W-:Y:S01]  /*1cfb0*/  @!P5 STG.E.U8 desc[UR48][R12.64+0xd1], R7 ;  /* 0x0000d1070c00d986 */ /* 0x0001e2000c101130 */
[----:B--2---:R-:W-:-:S03]  /*1cfc0*/  FMUL R2, R36, UR41 ;  /* 0x0000002924027c20 */ /* 0x004fc60008400000 */
[----:B------:R-:W2:Y:S01]  /*1cfd0*/  LDL.LU R36, [R1+0x320] ;  /* 0x0003200001247983 */ /* 0x000ea20000300800 */
[----:B----4-:R-:W-:Y:S01]  /*1cfe0*/  FMUL R0, R35, UR41 ;  /* 0x0000002923007c20 */ /* 0x010fe20008400000 */
[----:B-1----:R-:W-:Y:S02]  /*1cff0*/  F2FP.SATFINITE.E4M3.F32.PACK_AB_MERGE_C R9, RZ, R2, RZ ;  /* 0x00000002ff09723e */ /* 0x002fe400048070ff */
[----:B------:R-:W4:Y:S01]  /*1d000*/  LDL.LU R35, [R1+0x324] ;  /* 0x0003240001237983 */ /* 0x000f220000300800 */
[----:B---3--:R-:W-:Y:S01]  /*1d010*/  FMUL R2, R34, UR41 ;  /* 0x0000002922027c20 */ /* 0x008fe20008400000 */
[----:B0-----:R-:W-:Y:S02]  /*1d020*/  F2FP.SATFINITE.E4M3.F32.PACK_AB_MERGE_C R7, RZ, R0, RZ ;  /* 0x00000000ff07723e */ /* 0x001fe400048070ff */
[----:B------:R-:W3:Y:S01]  /*1d030*/  LDL.LU R34, [R1+0x328] ;  /* 0x0003280001227983 */ /* 0x000ee20000300800 */
[----:B-----5:R-:W-:-:S03]  /*1d040*/  FMUL R0, R30, UR41 ;  /* 0x000000291e007c20 */ /* 0x020fc60008400000 */
[----:B------:R-:W5:Y:S01]  /*1d050*/  LDL.LU R30, [R1+0x32c] ;  /* 0x00032c00011e7983 */ /* 0x000f620000300800 */
[C---:B------:R-:W-:Y:S02]  /*1d060*/  ISETP.LT.OR P6, PT, R32.reuse, 0xd1, !P2 ;  /* 0x000000d12000780c */ /* 0x040fe400057c1670 */
[----:B------:R-:W-:Y:S01]  /*1d070*/  ISETP.LT.OR P5, PT, R32, 0xd2, !P2 ;  /* 0x000000d22000780c */ /* 0x000fe200057a1670 */
[----:B------:R-:W5:Y:S01]  /*1d080*/  LDL.LU R42, [R1+0x330] ;  /* 0x00033000012a7983 */ /* 0x000f620000300800 */
[----:B------:R-:W-:Y:S01]  /*1d090*/  F2FP.SATFINITE.E4M3.F32.PACK_AB_MERGE_C R11, RZ, R2, RZ ;  /* 0x00000002ff0b723e */ /* 0x000fe200048070ff */
[----:B------:R-:W-:-:S08]  /*1d0a0*/  FMUL R2, R39, UR41 ;  /* 0x0000002927027c20 */ /* 0x000fd00008400000 */
[----:B------:R0:W-:Y:S01]  /*1d0b0*/  @!P6 STG.E.U8 desc[UR48][R24.64+0xd0], R5 ;  /* 0x0000d0051800e986 */ /* 0x0001e2000c101130 */
[C---:B------:R-:W-:Y:S02]  /*1d0c0*/  ISETP.LT.OR P6, PT, R32.reuse, 0xd9, !P3 ;  /* 0x000000d92000780c */ /* 0x040fe40005fc1670 */
[C---:B------:R-:W-:Y:S01]  /*1d0d0*/  ISETP.LT.OR P3, PT, R32.reuse, 0xda, !P3 ;  /* 0x000000da2000780c */ /* 0x040fe20005f61670 */
[----:B------:R1:W-:Y:S01]  /*1d0e0*/  @!P5 STG.E.U8 desc[UR48][R24.64+0xd1], R9 ;  /* 0x0000d1091800d986 */ /* 0x0003e2000c101130 */
[----:B------:R-:W-:Y:S02]  /*1d0f0*/  ISETP.LT.OR P5, PT, R32, 0xd9, !P2 ;  /* 0x000000d92000780c */ /* 0x000fe400057a1670 */
[----:B0-----:R-:W-:Y:S01]  /*1d100*/  F2FP.SATFINITE.E4M3.F32.PACK_AB_MERGE_C R5, RZ, R0, RZ ;  /* 0x00000000ff05723e */ /* 0x001fe200048070ff */
[----:B------:R-:W-:Y:S02]  /*1d110*/  FMUL R0, R41, UR41 ;  /* 0x0000002929007c20 */ /* 0x000fe40008400000 */
[----:B------:R-:W5:Y:S04]  /*1d120*/  LDL.LU R41, [R1+0x334] ;  /* 0x0003340001297983 */ /* 0x000f680000300800 */
[----:B------:R-:W5:Y:S04]  /*1d130*/  LDL.LU R39, [R1+0x338] ;  /* 0x0003380001277983 */ /* 0x000f680000300800 */
[----:B------:R0:W-:Y:S01]  /*1d140*/  @!P6 STG.E.U8 desc[UR48][R12.64+0xd8], R7 ;  /* 0x0000d8070c00e986 */ /* 0x0001e2000c101130 */
[----:B------:R-:W-:-:S03]  /*1d150*/  FMUL R3, R38, UR41 ;  /* 0x0000002926037c20 */ /* 0x000fc60008400000 */
[----:B------:R-:W5:Y:S01]  /*1d160*/  LDL.LU R38, [R1+0x33c] ;  /* 0x00033c0001267983 */ /* 0x000f620000300800 */
[----:B-1----:R-:W-:-:S03]  /*1d170*/  F2FP.SATFINITE.E4M3.F32.PACK_AB_MERGE_C R9, RZ, R2, RZ ;  /* 0x00000002ff09723e */ /* 0x002fc600048070ff */
[----:B------:R1:W-:Y:S01]  /*1d180*/  @!P3 STG.E.U8 desc[UR48][R12.64+0xd9], R11 ;  /* 0x0000d90b0c00b986 */ /* 0x0003e2000c101130 */
[----:B0-----:R-:W-:Y:S01]  /*1d190*/  F2FP.SATFINITE.E4M3.F32.PACK_AB_MERGE_C R7, RZ, R0, RZ ;  /* 0x00000000ff07723e */ /* 0x001fe200048070ff */
[----:B------:R-:W-:Y:S02]  /*1d1a0*/  FMUL R4, R37, UR41 ;  /* 0x0000002925047c20 */ /* 0x000fe40008400000 */
[----:B------:R0:W-:Y:S04]  /*1d1b0*/  @!P5 STG.E.U8 desc[UR48][R24.64+0xd8], R5 ;  /* 0x0000d8051800d986 */ /* 0x0001e8000c101130 */
[----:B------:R-:W5:Y:S01]  /*1d1c0*/  LDL.LU R37, [R1+0x340] ;  /* 0x0003400001257983 */ /* 0x000f620000300800 */
[----:B-1----:R-:W-:Y:S01]  /*1d1d0*/  F2FP.SATFINITE.E4M3.F32.PACK_AB_MERGE_C R11, RZ, R3, RZ ;  /* 0x00000003ff0b723e */ /* 0x002fe200048070ff */
[----:B--2---:R-:W-:-:S02]  /*1d1e0*/  FMUL R0, R36, UR41 ;  /* 0x0000002924007c20 */ /* 0x004fc40008400000 */
[----:B------:R-:W2:Y:S01]  /*1d1f0*/  LDL.LU R36, [R1+0x344] ;  /* 0x0003440001247983 */ /* 0x000ea20000300800 */
[----:B----4-:R-:W-:Y:S02]  /*1d200*/  FMUL R2, R35, UR41 ;  /* 0x0000002923027c20 */ /* 0x010fe40008400000 */
[----:B0-----:R-:W-:Y:S01]  /*1d210*/  F2FP.SATFINITE.E4M3.F32.PACK_AB_MERGE_C R5, RZ, R0, RZ ;  /* 0x00000000ff05723e */ /* 0x001fe200048070ff */
[----:B------:R-:W4:Y:S01]  /*1d220*/  LDL.LU R35, [R1+0x348] ;  /* 0x0003480001237983 */ /* 0x000f220000300800 */
[----:B---3--:R-:W-:-:S03]  /*1d230*/  FMUL R3, R34, UR41 ;  /* 0x0000002922037c20 */ /* 0x008fc60008400000 */
[----:B------:R-:W3:Y:S01]  /*1d240*/  LDL.LU R34, [R1+0x34c] ;  /* 0x00034c0001227983 */ /* 0x000ee20000300800 */
[----:B-----5:R-:W-:-:S03]  /*1d250*/  FMUL R0, R30, UR41 ;  /* 0x000000291e007c20 */ /* 0x020fc60008400000 */
[----:B------:R-:W5:Y:S01]  /*1d260*/  LDL.LU R30, [R1+0x350] ;  /* 0x00035000011e7983 */ /* 0x000f620000300800 */
[C---:B------:R-:W-:Y:S02]  /*1d270*/  ISETP.LT.OR P2, PT, R32.reuse, 0xda, !P2 ;  /* 0x000000da2000780c */ /* 0x040fe40005741670 */
[C---:B------:R-:W-:Y:S02]  /*1d280*/  ISETP.LT.OR P6, PT, R32.reuse, 0xc1, !P1 ;  /* 0x000000c12000780c */ /* 0x040fe40004fc1670 */
[C---:B------:R-:W-:Y:S02]  /*1d290*/  ISETP.LT.OR P3, PT, R32.reuse, 0xc2, !P1 ;  /* 0x000000c22000780c */ /* 0x040fe40004f61670 */
[----:B------:R-:W-:-:S07]  /*1d2a0*/  ISETP.LT.OR P5, PT, R32, 0xc1, !P0 ;  /* 0x000000c12000780c */ /* 0x000fce00047a1670 */
[----:B------:R0:W-:Y:S01]  /*1d2b0*/  @!P2 STG.E.U8 desc[UR48][R24.64+0xd9], R7 ;  /* 0x0000d9071800a986 */ /* 0x0001e2000c101130 */
[----:B------:R-:W-:-:S03]  /*1d2c0*/  ISETP.LT.OR P2, PT, R32, 0xca, !P1 ;  /* 0x000000ca2000780c */ /* 0x000fc60004f41670 */
[----:B------:R1:W-:Y:S01]  /*1d2d0*/  @!P6 STG.E.U8 desc[UR48][R28.64+0xc0], R9 ;  /* 0x0000c0091c00e986 */ /* 0x0003e2000c101130 */
[----:B------:R-:W-:-:S03]  /*1d2e0*/  ISETP.LT.OR P6, PT, R32, 0xc2, !P0 ;  /* 0x000000c22000780c */ /* 0x000fc600047c1670 */
[----:B------:R1:W-:Y:S01]  /*1d2f0*/  @!P3 STG.E.U8 desc[UR48][R28.64+0xc1], R11 ;  /* 0x0000c10b1c00b986 */ /* 0x0003e2000c101130 */
[C---:B------:R-:W-:Y:S02]  /*1d300*/  ISETP.LT.OR P3, PT, R32.reuse, 0xc9, !P1 ;  /* 0x000000c92000780c */ /* 0x040fe40004f61670 */
[----:B------:R-:W-:Y:S02]  /*1d310*/  F2FP.SATFINITE.E4M3.F32.PACK_AB_MERGE_C R13, RZ, R4, RZ ;  /* 0x00000004ff0d723e */ /* 0x000fe400048070ff */
[----:B0-----:R-:W-:Y:S02]  /*1d320*/  F2FP.SATFINITE.E4M3.F32.PACK_AB_MERGE_C R7, RZ, R2, RZ ;  /* 0x00000002ff07723e */ /* 0x001fe400048070ff */
[----:B-1----:R-:W-:Y:S01]  /*1d330*/  F2FP.SATFINITE.E4M3.F32.PACK_AB_MERGE_C R9, RZ, R3, RZ ;  /* 0x00000003ff09723e */ /* 0x002fe200048070ff */
[----:B------:R-:W-:Y:S01]  /*1d340*/  @!P5 STG.E.U8 desc[UR48][R26.64+0xc0], R13 ;  /* 0x0000c00d1a00d986 */ /* 0x000fe2000c101130 */
[----:B------:R-:W-:-:S03]  /*1d350*/  ISETP.LT.OR P5, PT, R32, 0xc9, !P0 ;  /* 0x000000c92000780c */ /* 0x000fc600047a1670 */
[----:B------:R0:W-:Y:S01]  /*1d360*/  @!P6 STG.E.U8 desc[UR48][R26.64+0xc1], R5 ;  /* 0x0000c1051a00e986 */ /* 0x0001e2000c101130 */
[----:B------:R-:W-:-:S03]  /*1d370*/  ISETP.LT.OR P6, PT, R32, 0xca, !P0 ;  /* 0x000000ca2000780c */ /* 0x000fc600047c1670 */
[----:B------:R1:W-:Y:S01]  /*1d380*/  @!P2 STG.E.U8 desc[UR48][R28.64+0xc9], R9 ;  /* 0x0000c9091c00a986 */ /* 0x0003e2000c101130 */
[----:B------:R-:W-:Y:S01]  /*1d390*/  ISETP.LT.OR P2, PT, R32, 0xd2, !P1 ;  /* 0x000000d22000780c */ /* 0x000fe20004f41670 */
[----:B------:R-:W-:Y:S02]  /*1d3a0*/  FMUL R2, R42, UR41 ;  /* 0x000000292a027c20 */ /* 0x000fe40008400000 */
[----:B------:R1:W-:Y:S01]  /*1d3b0*/  @!P3 STG.E.U8 desc[UR48][R28.64+0xc8], R7 ;  /* 0x0000c8071c00b986 */ /* 0x0003e2000c101130 */
[----:B------:R-:W-:Y:S01]  /*1d3c0*/  ISETP.LT.OR P3, PT, R32, 0xd1, !P1 ;  /* 0x000000d12000780c */ /* 0x000fe20004f61670 */
[----:B------:R-:W-:Y:S01]  /*1d3d0*/  FMUL R3, R39, UR41 ;  /* 0x0000002927037c20 */ /* 0x000fe20008400000 */
[----:B------:R-:W-:Y:S01]  /*1d3e0*/  F2FP.SATFINITE.E4M3.F32.PACK_AB_MERGE_C R11, RZ, R0, RZ ;  /* 0x00000000ff0b723e */ /* 0x000fe200048070ff */
[----:B------:R-:W-:Y:S01]  /*1d3f0*/  FMUL R0, R41, UR41 ;  /* 0x0000002929007c20 */ /* 0x000fe20008400000 */
[----:B0-----:R-:W-:Y:S02]  /*1d400*/  F2FP.SATFINITE.E4M3.F32.PACK_AB_MERGE_C R5, RZ, R2, RZ ;  /* 0x00000002ff05723e */ /* 0x001fe400048070ff */
[----:B-1----:R-:W-:Y:S01]  /*1d410*/  F2FP.SATFINITE.E4M3.F32.PACK_AB_MERGE_C R9, RZ, R3, RZ ;  /* 0x00000003ff09723e */ /* 0x002fe200048070ff */
[----:B------:R-:W-:Y:S01]  /*1d420*/  @!P5 STG.E.U8 desc[UR48][R26.64+0xc8], R11 ;  /* 0x0000c80b1a00d986 */ /* 0x000fe2000c101130 */
[----:B------:R-:W-:Y:S01]  /*1d430*/  F2FP.SATFINITE.E4M3.F32.PACK_AB_MERGE_C R7, RZ, R0, RZ ;  /* 0x00000000ff07723e */ /* 0x000fe200048070ff */
[----:B------:R-:W-:-:S02]  /*1d440*/  FMUL R0, R38, UR41 ;  /* 0x0000002926007c20 */ /* 0x000fc40008400000 */
[----:B------:R-:W-:Y:S01]  /*1d450*/  @!P6 STG.E.U8 desc[UR48][R26.64+0xc9], R5 ;  /* 0x0000c9051a00e986 */ /* 0x000fe2000c101130 */
[C---:B------:R-:W-:Y:S02]  /*1d460*/  ISETP.LT.OR P5, PT, R32.reuse, 0xd1, !P0 ;  /* 0x000000d12000780c */ /* 0x040fe400047a1670 */
[C---:B------:R-:W-:Y:S01]  /*1d470*/  ISETP.LT.OR P6, PT, R32.reuse, 0xd2, !P0 ;  /* 0x000000d22000780c */ /* 0x040fe200047c1670 */
[----:B------:R-:W-:Y:S01]  /*1d480*/  @!P2 STG.E.U8 desc[UR48][R28.64+0xd1], R9 ;  /* 0x0000d1091c00a986 */ /* 0x000fe2000c101130 */
[C---:B------:R-:W-:Y:S02]  /*1d490*/  ISETP.LT.OR P2, PT, R32.reuse, 0xd9, !P1 ;  /* 0x000000d92000780c */ /* 0x040fe40004f41670 */
[C---:B------:R-:W-:Y:S01]  /*1d4a0*/  ISETP.LT.OR P1, PT, R32.reuse, 0xda, !P1 ;  /* 0x000000da2000780c */ /* 0x040fe20004f21670 */
[----:B------:R0:W-:Y:S01]  /*1d4b0*/  @!P3 STG.E.U8 desc[UR48][R28.64+0xd0], R7 ;  /* 0x0000d0071c00b986 */ /* 0x0001e2000c101130 */
[C---:B------:R-:W-:Y:S02]  /*1d4c0*/  ISETP.LT.OR P3, PT, R32.reuse, 0xd9, !P0 ;  /* 0x000000d92000780c */ /* 0x040fe40004761670 */
[----:B------:R-:W-:Y:S01]  /*1d4d0*/  F2FP.SATFINITE.E4M3.F32.PACK_AB_MERGE_C R13, RZ, R0, RZ ;  /* 0x00000000ff0d723e */ /* 0x000fe200048070ff */
[----:B------:R-:W-:Y:S01]  /*1d4e0*/  FMUL R0, R37, UR41 ;  /* 0x0000002925007c20 */ /* 0x000fe20008400000 */
[----:B------:R-:W-:-:S04]  /*1d4f0*/  ISETP.LT.OR P0, PT, R32, 0xda, !P0 ;  /* 0x000000da2000780c */ /* 0x000fc80004701670 */
[----:B0-----:R-:W-:Y:S01]  /*1d500*/  F2FP.SATFINITE.E4M3.F32.PACK_AB_MERGE_C R7, RZ, R0, RZ ;  /* 0x00000000ff07723e */ /* 0x001fe200048070ff */
[----:B------:R0:W-:Y:S04]  /*1d510*/  @!P5 STG.E.U8 desc[UR48][R26.64+0xd0], R13 ;  /* 0x0000d00d1a00d986 */ /* 0x0001e8000c101130 */
[----:B------:R0:W-:Y:S01]  /*1d520*/  @!P6 STG.E.U8 desc[UR48][R26.64+0xd1], R7 ;  /* 0x0000d1071a00e986 */ /* 0x0001e2000c101130 */
[----:B--2---:R-:W-:Y:S01]  /*1d530*/  FMUL R2, R36, UR41 ;  /* 0x0000002924027c20 */ /* 0x004fe20008400000 */
[----:B----4-:R-:W-:Y:S01]  /*1d540*/  FMUL R3, R35, UR41 ;  /* 0x0000002923037c20 */ /* 0x010fe20008400000 */
[----:B---3--:R-:W-:Y:S01]  /*1d550*/  FMUL R4, R34, UR41 ;  /* 0x0000002922047c20 */ /* 0x008fe20008400000 */
[----:B-----5:R-:W-:Y:S02]  /*1d560*/  FMUL R5, R30, UR41 ;  /* 0x000000291e057c20 */ /* 0x020fe40008400000 */
[----:B------:R-:W-:-:S02]  /*1d570*/  F2FP.SATFINITE.E4M3.F32.PACK_AB_MERGE_C R9, RZ, R2, RZ ;  /* 0x00000002ff09723e */ /* 0x000fc400048070ff */
[----:B------:R-:W-:Y:S02]  /*1d580*/  F2FP.SATFINITE.E4M3.F32.PACK_AB_MERGE_C R3, RZ, R3, RZ ;  /* 0x00000003ff03723e */ /* 0x000fe400048070ff */
[----:B------:R-:W-:Y:S02]  /*1d590*/  F2FP.SATFINITE.E4M3.F32.PACK_AB_MERGE_C R11, RZ, R4, RZ ;  /* 0x00000004ff0b723e */ /* 0x000fe400048070ff */
[----:B------:R-:W-:Y:S01]  /*1d5a0*/  F2FP.SATFINITE.E4M3.F32.PACK_AB_MERGE_C R5, RZ, R5, RZ ;  /* 0x00000005ff05723e */ /* 0x000fe200048070ff */
[----:B------:R0:W-:Y:S04]  /*1d5b0*/  @!P2 STG.E.U8 desc[UR48][R28.64+0xd8], R9 ;  /* 0x0000d8091c00a986 */ /* 0x0001e8000c101130 */
[----:B------:R0:W-:Y:S04]  /*1d5c0*/  @!P1 STG.E.U8 desc[UR48][R28.64+0xd9], R3 ;  /* 0x0000d9031c009986 */ /* 0x0001e8000c101130 */
[----:B------:R0:W-:Y:S04]  /*1d5d0*/  @!P3 STG.E.U8 desc[UR48][R26.64+0xd8], R11 ;  /* 0x0000d80b1a00b986 */ /* 0x0001e8000c101130 */
[----:B------:R0:W-:Y:S02]  /*1d5e0*/  @!P0 STG.E.U8 desc[UR48][R26.64+0xd9], R5 ;  /* 0x0000d9051a008986 */ /* 0x0001e4000c101130 */
.L_x_481:
[----:B------:R-:W-:Y:S05]  /*1d5f0*/  BSYNC B0 ;  /* 0x0000000000007941 */ /* 0x000fea0003800000 */
.L_x_31:
[----:B0-2---:R-:W2:Y:S04]  /*1d600*/  LDL.LU R3, [R1+0x354] ;  /* 0x0003540001037983 */ /* 0x005ea80000300800 */
[----:B------:R-:W2:Y:S01]  /*1d610*/  LDL.LU R2, [R1+0x358] ;  /* 0x0003580001027983 */ /* 0x000ea20000300800 */
[----:B------:R-:W-:Y:S01]  /*1d620*/  ULDC UR12, c[0x0][0xc] ;  /* 0x00000300000c7ab9 */ /* 0x000fe20000000800 */
[----:B------:R-:W-:Y:S01]  /*1d630*/  ULDC UR13, c[0x0][0x10] ;  /* 0x00000400000d7ab9 */ /* 0x000fe20000000800 */
[----:B---34-:R-:W2:Y:S01]  /*1d640*/  LDC R5, c[0x0][0x14] ;  /* 0x00000500ff057b82 */ /* 0x018ea20000000800 */
[----:B------:R-:W-:Y:S01]  /*1d650*/  UIMAD.WIDE.U32 UR12, UR12, UR13, URZ ;  /* 0x0000000d0c0c72a5 */ /* 0x000fe2000f8e003f */
[----:B-----5:R-:W-:Y:S01]  /*1d660*/  PRMT R0, RZ, 0x7610, R0 ;  /* 0x00007610ff007816 */ /* 0x020fe20000000000 */
[----:B------:R-:W-:-:S04]  /*1d670*/  UMOV UR42, 0xffffffff ;  /* 0xffffffff002a7882 */ /* 0x000fc80000000000 */
[----:B--2---:R-:W-:-:S04]  /*1d680*/  IMAD.WIDE.U32 R2, R5, UR12, R2 ;  /* 0x0000000c05027c25 */ /* 0x004fc8000f8e0002 */
[----:B------:R-:W-:Y:S01]  /*1d690*/  IMAD R5, R5, UR13, RZ ;  /* 0x0000000d05057c24 */ /* 0x000fe2000f8e02ff */
[----:B------:R-:W-:Y:S01]  /*1d6a0*/  ULDC.64 UR12, c[0x0][0x650] ;  /* 0x00019400000c7ab9 */ /* 0x000fe20000000a00 */
[----:B------:R-:W-:Y:S01]  /*1d6b0*/  IMAD.MOV.U32 R11, RZ, RZ, R2 ;  /* 0x000000ffff0b7224 */ /* 0x000fe200078e0002 */
[----:B------:R-:W-:Y:S01]  /*1d6c0*/  ISETP.GE.U32.AND P0, PT, R2, UR12, PT ;  /* 0x0000000c02007c0c */ /* 0x000fe2000bf06070 */
[----:B------:R-:W-:Y:S02]  /*1d6d0*/  IMAD.IADD R13, R3, 0x1, R5 ;  /* 0x00000001030d7824 */ /* 0x000fe400078e0205 */
[----:B------:R-:W-:-:S03]  /*1d6e0*/  IMAD.MOV.U32 R2, RZ, RZ, -0x1 ;  /* 0xffffffffff027424 */ /* 0x000fc600078e00ff */
[----:B------:R0:W-:Y:S01]  /*1d6f0*/  STL [R1+0x354], R13 ;  /* 0x0003540d01007387 */ /* 0x0001e20000100800 */
[----:B------:R-:W-:-:S03]  /*1d700*/  ISETP.GE.U32.AND.EX P0, PT, R13, UR13, PT, P0 ;  /* 0x0000000d0d007c0c */ /* 0x000fc6000bf06100 */
[----:B------:R0:W-:Y:S04]  /*1d710*/  STL [R1+0x358], R11 ;  /* 0x0003580b01007387 */ /* 0x0001e80000100800 */
[----:B------:R0:W-:Y:S06]  /*1d720*/  STL [R1+0x35c], R2 ;  /* 0x00035c0201007387 */ /* 0x0001ec0000100800 */
[----:B------:R-:W-:Y:S05]  /*1d730*/  @P0 BRA `(.L_x_482) ;  /* 0x0000000400740947 */ /* 0x000fea0003800000 */
[----:B------:R-:W2:Y:S01]  /*1d740*/  S2R R8, SR_CTAID.X ;  /* 0x0000000000087919 */ /* 0x000ea20000002500 */
[----:B------:R-:W-:Y:S01]  /*1d750*/  ULDC.64 UR18, c[0x0][0x628] ;  /* 0x00018a0000127ab9 */ /* 0x000fe20000000a00 */
[----:B------:R-:W3:Y:S01]  /*1d760*/  LDC R9, c[0x0][0x144] ;  /* 0x00005100ff097b82 */ /* 0x000ee20000000800 */
[----:B------:R-:W-:Y:S01]  /*1d770*/  ULDC UR6, c[0x0][0x150] ;  /* 0x0000540000067ab9 */ /* 0x000fe20000000800 */
[----:B------:R-:W4:Y:S01]  /*1d780*/  S2R R12, SR_CTAID.Y ;  /* 0x00000000000c7919 */ /* 0x000f220000002600 */
[----:B------:R-:W-:Y:S01]  /*1d790*/  ISETP.NE.U32.AND P0, PT, RZ, UR18, PT ;  /* 0x00000012ff007c0c */ /* 0x000fe2000bf05070 */
[----:B------:R-:W-:Y:S01]  /*1d7a0*/  ULDC UR10, c[0x0][0x630] ;  /* 0x00018c00000a7ab9 */ /* 0x000fe20000000800 */
[----:B------:R-:W-:Y:S02]  /*1d7b0*/  R2UR UR16, R11 ;  /* 0x000000000b1072ca */ /* 0x000fe400000e0000 */
[----:B------:R-:W-:Y:S01]  /*1d7c0*/  ISETP.NE.AND.EX P0, PT, RZ, UR19, PT, P0 ;  /* 0x00000013ff007c0c */ /* 0x000fe2000bf05300 */
[----:B------:R-:W0:Y:S01]  /*1d7d0*/  LDC.64 R6, c[0x0][0x620] ;  /* 0x00018800ff067b82 */ /* 0x000e220000000a00 */
[----:B------:R-:W-:-:S02]  /*1d7e0*/  R2UR UR17, R13 ;  /* 0x000000000d1172ca */ /* 0x000fc400000e0000 */
[----:B--2---:R-:W-:-:S05]  /*1d7f0*/  I2FP.F32.U32 R0, R8 ;  /* 0x0000000800007245 */ /* 0x004fca0000201000 */
[----:B------:R-:W-:-:S06]  /*1d800*/  FMUL R0, R0, UR6 ;  /* 0x0000000600007c20 */ /* 0x000fcc0008400000 */
[----:B------:R-:W2:Y:S01]  /*1d810*/  F2I.U32.TRUNC.NTZ R0, R0 ;  /* 0x0000000000007305 */ /* 0x000ea2000020f000 */
[----:B----4-:R-:W-:Y:S05]  /*1d820*/  @!P0 BRA `(.L_x_483) ;  /* 0x0000000000308947 */ /* 0x010fea0003800000 */
        /* <DEDUP_REMOVED lines=12> */
.L_x_483:
[----:B------:R-:W-:Y:S01]  /*1d8f0*/  USHF.R.U64 UR42, UR16, UR10, UR17 ;  /* 0x0000000a102a7299 */ /* 0x000fe20008001211 */
[----:B------:R-:W4:Y:S01]  /*1d900*/  LDC.64 R20, c[0x0][0x640] ;  /* 0x00019000ff147b82 */ /* 0x000f220000000a00 */
[----:B------:R-:W-:Y:S01]  /*1d910*/  USHF.R.U32.HI UR6, URZ, UR10, UR17 ;  /* 0x0000000a3f067299 */ /* 0x000fe20008011611 */
[----:B--2---:R-:W-:Y:S02]  /*1d920*/  IMAD.MOV R10, RZ, RZ, -R0 ;  /* 0x000000ffff0a7224 */ /* 0x004fe400078e0a00 */
[----:B0-----:R-:W-:Y:S01]  /*1d930*/  IMAD.MOV.U32 R2, RZ, RZ, R11 ;  /* 0x000000ffff027224 */ /* 0x001fe200078e000b */
[----:B------:R-:W-:Y:S01]  /*1d940*/  IADD3 R5, P0, RZ, -UR42, RZ ;  /* 0x8000002aff057c10 */ /* 0x000fe2000ff1e0ff */
[----:B---3--:R-:W-:Y:S02]  /*1d950*/  IMAD R17, R9, R10, R8 ;  /* 0x0000000a09117224 */ /* 0x008fe400078e0208 */
[----:B------:R-:W0:Y:S02]  /*1d960*/  LDC R4, c[0x0][0x618] ;  /* 0x00018600ff047b82 */ /* 0x000e240000000800 */
[----:B------:R-:W-:Y:S01]  /*1d970*/  IMAD.X R3, RZ, RZ, ~UR6, P0 ;  /* 0x80000006ff037e24 */ /* 0x000fe200080e06ff */
[----:B------:R-:W-:-:S03]  /*1d980*/  ULDC UR6, c[0x0][0x154] ;  /* 0x0000550000067ab9 */ /* 0x000fc60000000800 */
[-C--:B------:R-:W-:Y:S02]  /*1d990*/  IMAD R0, R3, R6.reuse, RZ ;  /* 0x0000000603007224 */ /* 0x080fe400078e02ff */
[----:B------:R-:W2:Y:S01]  /*1d9a0*/  LDC R14, c[0x0][0x608] ;  /* 0x00018200ff0e7b82 */ /* 0x000ea20000000800 */
[----:B------:R-:W-:Y:S02]  /*1d9b0*/  IMAD.MOV.U32 R3, RZ, RZ, R13 ;  /* 0x000000ffff037224 */ /* 0x000fe400078e000d */
[----:B------:R-:W-:-:S05]  /*1d9c0*/  IMAD.WIDE.U32 R2, R5, R6, R2 ;  /* 0x0000000605027225 */ /* 0x000fca00078e0002 */
[----:B------:R-:W3:Y:S01]  /*1d9d0*/  LDC R18, c[0x0][0x658] ;  /* 0x00019600ff127b82 */ /* 0x000ee20000000800 */
[----:B------:R-:W-:Y:S01]  /*1d9e0*/  IMAD R5, R5, R7, R0 ;  /* 0x0000000705057224 */ /* 0x000fe200078e0200 */
[----:B------:R-:W-:Y:S01]  /*1d9f0*/  I2FP.F32.U32 R0, R12 ;  /* 0x0000000c00007245 */ /* 0x000fe20000201000 */
[----:B------:R-:W-:Y:S01]  /*1da00*/  IMAD.MOV.U32 R7, RZ, RZ, 0x1 ;  /* 0x00000001ff077424 */ /* 0x000fe200078e00ff */
[----:B----4-:R-:W-:Y:S01]  /*1da10*/  ISETP.NE.U32.AND P0, PT, R20, RZ, PT ;  /* 0x000000ff1400720c */ /* 0x010fe20003f05070 */
[----:B------:R-:W-:Y:S02]  /*1da20*/  IMAD.IADD R3, R3, 0x1, R5 ;  /* 0x0000000103037824 */ /* 0x000fe400078e0205 */
[----:B------:R-:W-:Y:S01]  /*1da30*/  FMUL R0, R0, UR6 ;  /* 0x0000000600007c20 */ /* 0x000fe20008400000 */
[----:B------:R-:W4:Y:S01]  /*1da40*/  LDC R15, c[0x0][0x148] ;  /* 0x00005200ff0f7b82 */ /* 0x000f220000000800 */
[----:B------:R-:W-:Y:S01]  /*1da50*/  ISETP.NE.AND.EX P0, PT, R21, RZ, PT, P0 ;  /* 0x000000ff1500720c */ /* 0x000fe20003f05300 */
[----:B------:R-:W-:Y:S01]  /*1da60*/  IMAD.MOV.U32 R5, RZ, RZ, -0x1 ;  /* 0xffffffffff057424 */ /* 0x000fe200078e00ff */
[-CC-:B0-----:R-:W-:Y:S01]  /*1da70*/  SHF.R.U64 R10, R2, R4.reuse, R3.reuse ;  /* 0x00000004020a7219 */ /* 0x181fe20000001203 */
[----:B------:R0:W0:Y:S01]  /*1da80*/  F2I.U32.TRUNC.NTZ R13, R0 ;  /* 0x00000000000d7305 */ /* 0x000022000020f000 */
[----:B------:R-:W-:-:S03]  /*1da90*/  SHF.R.U32.HI R3, RZ, R4, R3 ;  /* 0x00000004ff037219 */ /* 0x000fc60000011603 */
[----:B------:R-:W0:Y:S01]  /*1daa0*/  LDC R16, c[0x0][0x600] ;  /* 0x00018000ff107b82 */ /* 0x000e220000000800 */
[-CC-:B--2---:R-:W-:Y:S02]  /*1dab0*/  SHF.R.U64 R8, R10, R14.reuse, R3.reuse ;  /* 0x0000000e0a087219 */ /* 0x184fe40000001203 */
[----:B------:R-:W-:-:S05]  /*1dac0*/  SHF.R.U32.HI R3, RZ, R14, R3 ;  /* 0x0000000eff037219 */ /* 0x000fca0000011603 */
[----:B------:R-:W2:Y:S01]  /*1dad0*/  LDC R22, c[0x0][0x648] ;  /* 0x00019200ff167b82 */ /* 0x000ea20000000800 */
[-CC-:B---3--:R-:W-:Y:S02]  /*1dae0*/  SHF.R.U64 R11, R8, R18.reuse, R3.reuse ;  /* 0x00000012080b7219 */ /* 0x188fe40000001203 */
[-C--:B------:R-:W-:Y:S02]  /*1daf0*/  SHF.L.U32 R5, R5, R18.reuse, RZ ;  /* 0x0000001205057219 */ /* 0x080fe400000006ff */
[-C--:B------:R-:W-:Y:S01]  /*1db00*/  SHF.R.U32.HI R3, RZ, R18.reuse, R3 ;  /* 0x00000012ff037219 */ /* 0x080fe20000011603 */
[----:B------:R-:W-:Y:S01]  /*1db10*/  IMAD.MOV.U32 R2, RZ, RZ, R11 ;  /* 0x000000ffff027224 */ /* 0x000fe200078e000b */
[----:B------:R-:W-:Y:S01]  /*1db20*/  SHF.L.U32 R40, R7, R18, RZ ;  /* 0x0000001207287219 */ /* 0x000fe200000006ff */
[----:B------:R-:W3:Y:S01]  /*1db30*/  LDC R23, c[0x0][0x638] ;  /* 0x00018e00ff177b82 */ /* 0x000ee20000000800 */
[----:B------:R-:W-:-:S07]  /*1db40*/  LOP3.LUT R19, RZ, R5, RZ, 0x33, !PT ;  /* 0x00000005ff137212 */ /* 0x000fce00078e33ff */
[----:B------:R-:W0:Y:S01]  /*1db50*/  LDC R24, c[0x0][0x610] ;  /* 0x00018400ff187b82 */ /* 0x000e220000000800 */
[----:B------:R-:W-:Y:S05]  /*1db60*/  @!P0 BRA `(.L_x_484) ;  /* 0x0000000000288947 */ /* 0x000fea0003800000 */
[----:B0-----:R-:W0:Y:S02]  /*1db70*/  LDC R0, c[0x0][0x64c] ;  /* 0x00019300ff007b82 */ /* 0x001e240000000800 */
[----:B0-----:R-:W-:-:S05]  /*1db80*/  IADD3 R7, P0, R11, R0, RZ ;  /* 0x000000000b077210 */ /* 0x001fca0007f1e0ff */
        /* <DEDUP_REMOVED lines=8> */
.L_x_484:
[----:B0-2---:R-:W-:Y:S01]  /*1dc10*/  SHF.R.U64 R0, R2, R22, R3 ;  /* 0x0000001602007219 */ /* 0x005fe20000001203 */
[----:B------:R-:W-:Y:S01]  /*1dc20*/  VIADD R5, R16, 0xffffffff ;  /* 0xffffffff10057836 */ /* 0x000fe20000000000 */
[----:B------:R-:W-:Y:S01]  /*1dc30*/  LOP3.LUT R3, R8, R19, RZ, 0xc0, !PT ;  /* 0x0000001308037212 */ /* 0x000fe200078ec0ff */
[----:B------:R-:W-:Y:S02]  /*1dc40*/  IMAD.MOV R13, RZ, RZ, -R13 ;  /* 0x000000ffff0d7224 */ /* 0x000fe400078e0a0d */
[----:B------:R-:W-:Y:S02]  /*1dc50*/  IMAD.MOV R2, RZ, RZ, -R0 ;  /* 0x000000ffff027224 */ /* 0x000fe400078e0a00 */
[----:B------:R-:W-:Y:S01]  /*1dc60*/  IMAD R40, R40, R0, R3 ;  /* 0x0000000028287224 */ /* 0x000fe200078e0203 */
[----:B------:R-:W-:Y:S01]  /*1dc70*/  LOP3.LUT R3, R10, R5, RZ, 0xc0, !PT ;  /* 0x000000050a037212 */ /* 0x000fe200078ec0ff */
[----:B----4-:R-:W-:Y:S02]  /*1dc80*/  @P4 IMAD R17, R15, R13, R12 ;  /* 0x0000000d0f114224 */ /* 0x010fe400078e020c */
[----:B---3--:R-:W-:-:S02]  /*1dc90*/  IMAD R0, R2, R23, R11 ;  /* 0x0000001702007224 */ /* 0x008fc400078e020b */
[----:B------:R-:W-:Y:S02]  /*1dca0*/  IMAD.MOV.U32 R2, RZ, RZ, 0x1 ;  /* 0x00000001ff027424 */ /* 0x000fe400078e00ff */
[----:B------:R-:W-:Y:S02]  /*1dcb0*/  IMAD R40, R40, R24, R17 ;  /* 0x0000001828287224 */ /* 0x000fe400078e0211 */
[----:B------:R-:W-:Y:S01]  /*1dcc0*/  IMAD R3, R0, R16, R3 ;  /* 0x0000001000037224 */ /* 0x000fe200078e0203 */
[----:B------:R-:W-:-:S04]  /*1dcd0*/  PRMT R0, R2, 0x7610, R0 ;  /* 0x0000761002007816 */ /* 0x000fc80000000000 */
[----:B------:R-:W-:Y:S02]  /*1dce0*/  SEL R2, R3, R40, !P4 ;  /* 0x0000002803027207 */ /* 0x000fe40006000000 */
[----:B------:R-:W-:-:S03]  /*1dcf0*/  SEL R40, R40, R3, !P4 ;  /* 0x0000000328287207 */ /* 0x000fc60006000000 */
[----:B------:R2:W-:Y:S04]  /*1dd00*/  STL [R1+0x35c], R2 ;  /* 0x00035c0201007387 */ /* 0x0005e80000100800 */
.L_x_482:
[----:B------:R3:W-:Y:S01]  /*1dd10*/  STL [R1+0x360], R40 ;  /* 0x0003602801007387 */ /* 0x0007e20000100800 */
[----:B------:R-:W-:-:S13]  /*1dd20*/  LOP3.LUT P0, RZ, R0, 0xff, RZ, 0xc0, !PT ;  /* 0x000000ff00ff7812 */ /* 0x000fda000780c0ff */
[----:B---3--:R-:W-:Y:S05]  /*1dd30*/  @P0 BRA `(.L_x_485) ;  /* 0xfffffe3000d40947 */ /* 0x008fea000383ffff */
[----:B------:R-:W-:Y:S05]  /*1dd40*/  EXIT ;  /* 0x000000000000794d */ /* 0x000fea0003800000 */
.L_x_3:
[----:B------:R-:W2:Y:S01]  /*1dd50*/  LDL R18, [R1+0x358] ;  /* 0x0003580001127983 */ /* 0x000ea20000100800 */
[----:B------:R-:W-:-:S03]  /*1dd60*/  ULDC.64 UR4, c[0x0][0x650] ;  /* 0x0001940000047ab9 */ /* 0x000fc60000000a00 */
[----:B------:R-:W3:Y:S01]  /*1dd70*/  LDL R19, [R1+0x354] ;  /* 0x0003540001137983 */ /* 0x000ee20000100800 */
[----:B------:R-:W-:Y:S01]  /*1dd80*/  PRMT R0, RZ, 0x7610, R0 ;  /* 0x00007610ff007816 */ /* 0x000fe20000000000 */
[----:B------:R-:W-:Y:S02]  /*1dd90*/  IMAD.MOV.U32 R5, RZ, RZ, -0x1 ;  /* 0xffffffffff057424 */ /* 0x000fe400078e00ff */
[----:B------:R-:W-:Y:S02]  /*1dda0*/  IMAD.MOV.U32 R4, RZ, RZ, -0x1 ;  /* 0xffffffffff047424 */ /* 0x000fe400078e00ff */
[----:B------:R-:W-:Y:S01]  /*1ddb0*/  IMAD.MOV.U32 R10, RZ, RZ, -0x1 ;  /* 0xffffffffff0a7424 */ /* 0x000fe200078e00ff */
[----:B--2---:R-:W-:-:S04]  /*1ddc0*/  ISETP.GE.U32.AND P0, PT, R18, UR4, PT ;  /* 0x0000000412007c0c */ /* 0x004fc8000bf06070 */
[----:B---3--:R-:W-:-:S13]  /*1ddd0*/  ISETP.GE.U32.AND.EX P0, PT, R19, UR5, PT, P0 ;  /* 0x0000000513007c0c */ /* 0x008fda000bf06100 */
[----:B------:R-:W-:Y:S05]  /*1dde0*/  @P0 BRA `(.L_x_486) ;  /* 0x0000000400600947 */ /* 0x000fea0003800000 */
[----:B------:R-:W0:Y:S01]  /*1ddf0*/  LDC.64 R12, c[0x0][0x628] ;  /* 0x00018a00ff0c7b82 */ /* 0x000e220000000a00 */
[----:B------:R-:W-:Y:S02]  /*1de00*/  IMAD.MOV.U32 R8, RZ, RZ, R18 ;  /* 0x000000ffff087224 */ /* 0x000fe400078e0012 */
[----:B------:R-:W-:-:S05]  /*1de10*/  IMAD.MOV.U32 R9, RZ, RZ, R19 ;  /* 0x000000ffff097224 */ /* 0x000fca00078e0013 */
[----:B------:R-:W1:Y:S08]  /*1de20*/  LDC R14, c[0x0][0x630] ;  /* 0x00018c00ff0e7b82 */ /* 0x000e700000000800 */
[----:B------:R-:W2:Y:S01]  /*1de30*/  LDC.64 R16, c[0x0][0x620] ;  /* 0x00018800ff107b82 */ /* 0x000ea20000000a00 */
[----:B0-----:R-:W-:-:S04]  /*1de40*/  ISETP.NE.U32.AND P0, PT, R12, RZ, PT ;  /* 0x000000ff0c00720c */ /* 0x001fc80003f05070 */
[----:B------:R-:W-:-:S13]  /*1de50*/  ISETP.NE.AND.EX P0, PT, R13, RZ, PT, P0 ;  /* 0x000000ff0d00720c */ /* 0x000fda0003f05300 */
[----:B-12---:R-:W-:Y:S05]  /*1de60*/  @!P0 BRA `(.L_x_487) ;  /* 0x0000000000288947 */ /* 0x006fea0003800000 */
[----:B------:R-:W0:Y:S02]  /*1de70*/  LDC R0, c[0x0][0x634] ;  /* 0x00018d00ff007b82 */ /* 0x000e240000000800 */
        /* <DEDUP_REMOVED lines=9> */
.L_x_487:
[-CC-:B------:R-:W-:Y:S01]  /*1df10*/  SHF.R.U64 R10, R8, R14.reuse, R9.reuse ;  /* 0x0000000e080a7219 */ /* 0x180fe20000001209 */
[----:B------:R-:W0:Y:S01]  /*1df20*/  LDC R6, c[0x0][0x618] ;  /* 0x00018600ff067b82 */ /* 0x000e220000000800 */
[----:B------:R-:W-:Y:S01]  /*1df30*/  SHF.R.U32.HI R0, RZ, R14, R9 ;  /* 0x0000000eff007219 */ /* 0x000fe20000011609 */
[----:B------:R-:W-:Y:S01]  /*1df40*/  ULDC UR4, c[0x0][0x150] ;  /* 0x0000540000047ab9 */ /* 0x000fe20000000800 */
[----:B------:R-:W-:Y:S01]  /*1df50*/  IADD3 R3, P0, RZ, -R10, RZ ;  /* 0x8000000aff037210 */ /* 0x000fe20007f1e0ff */
[----:B------:R-:W-:Y:S01]  /*1df60*/  IMAD.MOV.U32 R4, RZ, RZ, R18 ;  /* 0x000000ffff047224 */ /* 0x000fe200078e0012 */
[----:B------:R-:W-:Y:S01]  /*1df70*/  I2FP.F32.U32 R8, R2 ;  /* 0x0000000200087245 */ /* 0x000fe20000201000 */
[----:B------:R-:W-:Y:S02]  /*1df80*/  IMAD.MOV.U32 R5, RZ, RZ, R19 ;  /* 0x000000ffff057224 */ /* 0x000fe400078e0013 */
[----:B------:R-:W1:Y:S01]  /*1df90*/  LDC.64 R20, c[0x0][0x640] ;  /* 0x00019000ff147b82 */ /* 0x000e620000000a00 */
[----:B------:R-:W-:-:S02]  /*1dfa0*/  IMAD.X R7, RZ, RZ, ~R0, P0 ;  /* 0x000000ffff077224 */ /* 0x000fc400000e0e00 */
[----:B------:R-:W-:Y:S01]  /*1dfb0*/  FMUL R9, R8, UR4 ;  /* 0x0000000408097c20 */ /* 0x000fe20008400000 */
[----:B------:R-:W-:Y:S01]  /*1dfc0*/  IMAD.WIDE.U32 R4, R3, R16, R4 ;  /* 0x0000001003047225 */ /* 0x000fe200078e0004 */
[----:B------:R-:W-:-:S03]  /*1dfd0*/  ULDC UR4, c[0x0][0x154] ;  /* 0x0000550000047ab9 */ /* 0x000fc60000000800 */
[----:B------:R-:W-:Y:S01]  /*1dfe0*/  IMAD R0, R7, R16, RZ ;  /* 0x0000001007007224 */ /* 0x000fe200078e02ff */
[----:B------:R-:W2:Y:S01]  /*1dff0*/  LDC R13, c[0x0][0x144] ;  /* 0x00005100ff0d7b82 */ /* 0x000ea20000000800 */
[----:B------:R-:W3:Y:S02]  /*1e000*/  F2I.U32.TRUNC.NTZ R9, R9 ;  /* 0x0000000900097305 */ /* 0x000ee4000020f000 */
[----:B------:R-:W-:-:S04]  /*1e010*/  IMAD R3, R3, R17, R0 ;  /* 0x0000001103037224 */ /* 0x000fc800078e0200 */
[----:B------:R-:W-:Y:S01]  /*1e020*/  IMAD.IADD R3, R5, 0x1, R3 ;  /* 0x0000000105037824 */ /* 0x000fe200078e0203 */
[----:B------:R-:W4:Y:S04]  /*1e030*/  LDC R12, c[0x0][0x608] ;  /* 0x00018200ff0c7b82 */ /* 0x000f280000000800 */
[-C--:B0-----:R-:W-:Y:S02]  /*1e040*/  SHF.R.U64 R8, R4, R6.reuse, R3 ;  /* 0x0000000604087219 */ /* 0x081fe40000001203 */
[----:B------:R-:W-:Y:S02]  /*1e050*/  I2FP.F32.U32 R4, R11 ;  /* 0x0000000b00047245 */ /* 0x000fe40000201000 */
[----:B------:R-:W0:Y:S01]  /*1e060*/  LDC R7, c[0x0][0x658] ;  /* 0x00019600ff077b82 */ /* 0x000e220000000800 */
[----:B-1----:R-:W-:Y:S01]  /*1e070*/  ISETP.NE.U32.AND P0, PT, R20, RZ, PT ;  /* 0x000000ff1400720c */ /* 0x002fe20003f05070 */
[----:B---3--:R-:W-:Y:S01]  /*1e080*/  IMAD.MOV R0, RZ, RZ, -R9 ;  /* 0x000000ffff007224 */ /* 0x008fe200078e0a09 */
[----:B------:R-:W-:Y:S01]  /*1e090*/  SHF.R.U32.HI R3, RZ, R6, R3 ;  /* 0x00000006ff037219 */ /* 0x000fe20000011603 */
[----:B------:R-:W-:Y:S01]  /*1e0a0*/  FMUL R4, R4, UR4 ;  /* 0x0000000404047c20 */ /* 0x000fe20008400000 */
[----:B------:R-:W-:Y:S01]  /*1e0b0*/  ISETP.NE.AND.EX P0, PT, R21, RZ, PT, P0 ;  /* 0x000000ff1500720c */ /* 0x000fe20003f05300 */
[----:B------:R-:W-:-:S02]  /*1e0c0*/  IMAD.MOV.U32 R6, RZ, RZ, -0x1 ;  /* 0xffffffffff067424 */ /* 0x000fc400078e00ff */
[----:B------:R-:W1:Y:S01]  /*1e0d0*/  LDC R14, c[0x0][0x148] ;  /* 0x00005200ff0e7b82 */ /* 0x000e620000000800 */
[----:B--2---:R-:W-:Y:S02]  /*1e0e0*/  IMAD R18, R13, R0, R2 ;  /* 0x000000000d127224 */ /* 0x004fe400078e0202 */
[----:B------:R-:W-:-:S05]  /*1e0f0*/  IMAD.MOV.U32 R2, RZ, RZ, 0x1 ;  /* 0x00000001ff027424 */ /* 0x000fca00078e00ff */
[----:B------:R-:W2:Y:S01]  /*1e100*/  LDC R16, c[0x0][0x600] ;  /* 0x00018000ff107b82 */ /* 0x000ea20000000800 */
[-CC-:B----4-:R-:W-:Y:S02]  /*1e110*/  SHF.R.U64 R13, R8, R12.reuse, R3.reuse ;  /* 0x0000000c080d7219 */ /* 0x190fe40000001203 */
[----:B------:R-:W-:Y:S02]  /*1e120*/  SHF.R.U32.HI R0, RZ, R12, R3 ;  /* 0x0000000cff007219 */ /* 0x000fe40000011603 */
[----:B------:R3:W4:Y:S03]  /*1e130*/  F2I.U32.TRUNC.NTZ R12, R4 ;  /* 0x00000004000c7305 */ /* 0x000726000020f000 */
[----:B------:R-:W1:Y:S01]  /*1e140*/  LDC R17, c[0x0][0x648] ;  /* 0x00019200ff117b82 */ /* 0x000e620000000800 */
[-C--:B0-----:R-:W-:Y:S02]  /*1e150*/  SHF.R.U64 R15, R13, R7.reuse, R0 ;  /* 0x000000070d0f7219 */ /* 0x081fe40000001200 */
[----:B------:R-:W-:-:S02]  /*1e160*/  SHF.L.U32 R6, R6, R7, RZ ;  /* 0x0000000706067219 */ /* 0x000fc400000006ff */
[-C--:B------:R-:W-:Y:S01]  /*1e170*/  SHF.L.U32 R22, R2, R7.reuse, RZ ;  /* 0x0000000702167219 */ /* 0x080fe200000006ff */
[----:B------:R-:W-:Y:S01]  /*1e180*/  IMAD.MOV.U32 R2, RZ, RZ, R15 ;  /* 0x000000ffff027224 */ /* 0x000fe200078e000f */
[----:B------:R-:W-:Y:S01]  /*1e190*/  SHF.R.U32.HI R3, RZ, R7, R0 ;  /* 0x00000007ff037219 */ /* 0x000fe20000011600 */
[----:B------:R-:W0:Y:S01]  /*1e1a0*/  LDC R19, c[0x0][0x638] ;  /* 0x00018e00ff137b82 */ /* 0x000e220000000800 */
[----:B------:R-:W-:-:S07]  /*1e1b0*/  LOP3.LUT R24, RZ, R6, RZ, 0x33, !PT ;  /* 0x00000006ff187212 */ /* 0x000fce00078e33ff */
        /* <DEDUP_REMOVED lines=12> */
.L_x_488:
[----:B-1----:R-:W-:Y:S01]  /*1e280*/  SHF.R.U64 R3, R2, R17, R3 ;  /* 0x0000001102037219 */ /* 0x002fe20000001203 */
[----:B--2---:R-:W-:Y:S01]  /*1e290*/  VIADD R7, R16, 0xffffffff ;  /* 0xffffffff10077836 */ /* 0x004fe20000000000 */
[----:B------:R-:W-:Y:S01]  /*1e2a0*/  LOP3.LUT R0, R13, R24, RZ, 0xc0, !PT ;  /* 0x000000180d007212 */ /* 0x000fe200078ec0ff */
[----:B------:R-:W-:Y:S02]  /*1e2b0*/  IMAD.MOV R12, RZ, RZ, -R12 ;  /* 0x000000ffff0c7224 */ /* 0x000fe400078e0a0c */
[----:B------:R-:W-:Y:S02]  /*1e2c0*/  IMAD.MOV R2, RZ, RZ, -R3 ;  /* 0x000000ffff027224 */ /* 0x000fe400078e0a03 */
[----:B------:R-:W-:Y:S01]  /*1e2d0*/  IMAD R5, R22, R3, R0 ;  /* 0x0000000316057224 */ /* 0x000fe200078e0200 */
[----:B------:R-:W-:Y:S01]  /*1e2e0*/  LOP3.LUT R3, R8, R7, RZ, 0xc0, !PT ;  /* 0x0000000708037212 */ /* 0x000fe200078ec0ff */
[----:B------:R-:W-:Y:S02]  /*1e2f0*/  @P4 IMAD R18, R14, R12, R11 ;  /* 0x0000000c0e124224 */ /* 0x000fe400078e020b */
[----:B0-----:R-:W-:-:S02]  /*1e300*/  IMAD R0, R2, R19, R15 ;  /* 0x0000001302007224 */ /* 0x001fc400078e020f */
[----:B------:R-:W-:Y:S02]  /*1e310*/  IMAD.MOV.U32 R4, RZ, RZ, 0x1 ;  /* 0x00000001ff047424 */ /* 0x000fe400078e00ff */
[----:B------:R-:W-:Y:S02]  /*1e320*/  IMAD R5, R5, R23, R18 ;  /* 0x0000001705057224 */ /* 0x000fe400078e0212 */
[----:B------:R-:W-:Y:S01]  /*1e330*/  IMAD R2, R0, R16, R3 ;  /* 0x0000001000027224 */ /* 0x000fe200078e0203 */
[----:B------:R-:W-:-:S04]  /*1e340*/  PRMT R0, R4, 0x7610, R0 ;  /* 0x0000761004007816 */ /* 0x000fc80000000000 */
[----:B------:R-:W-:Y:S02]  /*1e350*/  SEL R4, R2, R5, !P4 ;  /* 0x0000000502047207 */ /* 0x000fe40006000000 */
[----:B------:R-:W-:-:S07]  /*1e360*/  SEL R5, R5, R2, !P4 ;  /* 0x0000000205057207 */ /* 0x000fce0006000000 */
.L_x_486:
[----:B------:R-:W-:-:S08]  /*1e370*/  NOP ;  /* 0x0000000000007918 */ /* 0x000fd00000000000 */
[----:B------:R-:W0:-:S00]  /*1e380*/  USETMAXREG.DEALLOC.CTAPOOL 0x18 ;  /* 0x00000018000079c8 */ /* 0x000e0000080e0500 */
[----:B------:R-:W-:-:S13]  /*1e390*/  ISETP.NE.AND P0, PT, RZ, UR6, PT ;  /* 0x00000006ff007c0c */ /* 0x000fda000bf05270 */
[----:B------:R-:W-:Y:S05]  /*1e3a0*/  @P0 EXIT ;  /* 0x000000000000094d */ /* 0x000fea0003800000 */
[----:B0-----:R-:W-:Y:S01]  /*1e3b0*/  LOP3.LUT P0, RZ, R0, 0xff, RZ, 0xc0, !PT ;  /* 0x000000ff00ff7812 */ /* 0x001fe2000780c0ff */
[----:B------:R-:W-:Y:S02]  /*1e3c0*/  IMAD.MOV.U32 R6, RZ, RZ, 0x1 ;  /* 0x00000001ff067424 */ /* 0x000fe400078e00ff */
[----:B------:R-:W-:-:S10]  /*1e3d0*/  IMAD.MOV.U32 R7, RZ, RZ, RZ ;  /* 0x000000ffff077224 */ /* 0x000fd400078e00ff */
[----:B------:R-:W-:Y:S05]  /*1e3e0*/  @!P0 BRA `(.L_x_489) ;  /* 0x0000000c00508947 */ /* 0x000fea0003800000 */
[----:B------:R-:W0:Y:S01]  /*1e3f0*/  LDC R0, c[0x0][0x28c] ;  /* 0x0000a300ff007b82 */ /* 0x000e220000000800 */
[----:B------:R-:W1:Y:S01]  /*1e400*/  S2R R2, SR_TID.X ;  /* 0x0000000000027919 */ /* 0x000e620000002100 */
[----:B------:R-:W-:Y:S01]  /*1e410*/  ULDC UR8, c[0x0][0xc] ;  /* 0x0000030000087ab9 */ /* 0x000fe20000000800 */
[----:B------:R-:W-:Y:S01]  /*1e420*/  ULDC UR9, c[0x0][0x10] ;  /* 0x0000040000097ab9 */ /* 0x000fe20000000800 */
[----:B------:R-:W-:Y:S01]  /*1e430*/  ULDC UR5, c[0x0][0x658] ;  /* 0x0001960000057ab9 */ /* 0x000fe20000000800 */
[----:B------:R-:W-:Y:S01]  /*1e440*/  UMOV UR6, 0xffffffff ;  /* 0xffffffff00067882 */ /* 0x000fe20000000000 */
[----:B------:R-:W-:Y:S01]  /*1e450*/  UMOV UR10, 0x1 ;  /* 0x00000001000a7882 */ /* 0x000fe20000000000 */
[----:B------:R-:W-:Y:S01]  /*1e460*/  UIMAD.WIDE.U32 UR8, UR8, UR9, URZ ;  /* 0x00000009080872a5 */ /* 0x000fe2000f8e003f */
[----:B------:R-:W-:Y:S01]  /*1e470*/  BSSY B0, `(.L_x_489) ;  /* 0x00000cb000007945 */ /* 0x000fe20003800000 */
[----:B------:R-:W-:Y:S01]  /*1e480*/  USHF.L.U32 UR6, UR6, UR5, URZ ;  /* 0x0000000506067299 */ /* 0x000fe2000800063f */
[----:B------:R-:W-:Y:S01]  /*1e490*/  IMAD.MOV.U32 R9, RZ, RZ, 0x1 ;  /* 0x00000001ff097424 */ /* 0x000fe200078e00ff */
[----:B------:R-:W-:Y:S01]  /*1e4a0*/  USHF.L.U32 UR19, UR10, UR5, URZ ;  /* 0x000000050a137299 */ /* 0x000fe2000800063f */
[----:B------:R-:W-:Y:S01]  /*1e4b0*/  IMAD.MOV.U32 R6, RZ, RZ, 0x1 ;  /* 0x00000001ff067424 */ /* 0x000fe200078e00ff */
[----:B------:R-:W-:Y:S01]  /*1e4c0*/  ULDC UR4, c[0x0][0x600] ;  /* 0x0001800000047ab9 */ /* 0x000fe20000000800 */
[----:B------:R-:W-:Y:S01]  /*1e4d0*/  ULDC UR5, c[0x0][0x14] ;  /* 0x0000050000057ab9 */ /* 0x000fe20000000800 */
[----:B------:R-:W-:Y:S01]  /*1e4e0*/  IMAD.MOV.U32 R7, RZ, RZ, RZ ;  /* 0x000000ffff077224 */ /* 0x000fe200078e00ff */
[----:B------:R-:W-:-:S02]  /*1e4f0*/  UIMAD.WIDE.U32 UR22, UR8, UR5, URZ ;  /* 0x00000005081672a5 */ /* 0x000fc4000f8e003f */
[----:B------:R-:W-:Y:S02]  /*1e500*/  UIMAD UR13, UR9, UR5, URZ ;  /* 0x00000005090d72a4 */ /* 0x000fe4000f8e023f */
[----:B------:R-:W-:Y:S02]  /*1e510*/  ULOP3.LUT UR21, UR7, 0x2, URZ, 0xfc, !UPT ;  /* 0x0000000207157892 */ /* 0x000fe4000f8efc3f */
[----:B------:R-:W-:Y:S01]  /*1e520*/  UIADD3 UR4, UR4, -0x1, URZ ;  /* 0xffffffff04047890 */ /* 0x000fe2000fffe03f */
[----:B0-----:R-:W-:Y:S01]  /*1e530*/  VIADD R0, R0, 0x3f ;  /* 0x0000003f00007836 */ /* 0x001fe20000000000 */
[----:B------:R-:W-:Y:S02]  /*1e540*/  ULOP3.LUT UR18, URZ, UR6, URZ, 0x33, !UPT ;  /* 0x000000063f127292 */ /* 0x000fe4000f8e333f */
[----:B------:R-:W-:Y:S02]  /*1e550*/  UIADD3 UR13, UR23, UR13, URZ ;  /* 0x0000000d170d7290 */ /* 0x000fe4000fffe03f */
[----:B------:R-:W-:Y:S01]  /*1e560*/  SHF.R.S32.HI R3, RZ, 0x1f, R0 ;  /* 0x0000001fff037819 */ /* 0x000fe20000011400 */
[----:B------:R-:W-:-:S03]  /*1e570*/  ULDC.64 UR24, c[0x0][0x198] ;  /* 0x0000660000187ab9 */ /* 0x000fc60000000a00 */
[----:B------:R-:W-:Y:S02]  /*1e580*/  LEA.HI R0, R3, R0, RZ, 0x6 ;  /* 0x0000000003007211 */ /* 0x000fe400078f30ff */
[C---:B-1----:R-:W-:Y:S02]  /*1e590*/  LOP3.LUT P2, RZ, R2.reuse, 0x7f, RZ, 0xc0, !PT ;  /* 0x0000007f02ff7812 */ /* 0x042fe4000784c0ff */
[----:B------:R-:W-:Y:S02]  /*1e5a0*/  SHF.R.S32.HI R0, RZ, 0x6, R0 ;  /* 0x00000006ff007819 */ /* 0x000fe40000011400 */
[----:B------:R-:W-:-:S03]  /*1e5b0*/  LOP3.LUT P0, RZ, R2, 0x1f, RZ, 0xc0, !PT ;  /* 0x0000001f02ff7812 */ /* 0x000fc6000780c0ff */
[----:B------:R-:W-:Y:S01]  /*1e5c0*/  VIADD R14, R0, 0x1 ;  /* 0x00000001000e7836 */ /* 0x000fe20000000000 */
[----:B------:R-:W-:-:S13]  /*1e5d0*/  PLOP3.LUT P0, PT, P0, P2, PT, 0x8a, 0x0 ;  /* 0x000000000000781c */ /* 0x000fda0000705172 */
.L_x_501:
[----:B------:R-:W-:-:S03]  /*1e5e0*/  UMOV UR5, 0xffffffff ;  /* 0xffffffff00057882 */ /* 0x000fc60000000000 */
[----:B------:R-:W-:Y:S05]  /*1e5f0*/  BRA.DIV UR5, `(.L_x_490) ;  /* 0x0000001205347947 */ /* 0x000fea000b800000 */
[----:B------:R-:W-:-:S13]  /*1e600*/  ELECT P1, URZ, PT ;  /* 0x00000000003f782f */ /* 0x000fda0003820000 */
.L_x_515:
[----:B------:R-:W0:Y:S01]  /*1e610*/  LDC R2, c[0x0][0x28c] ;  /* 0x0000a300ff027b82 */ /* 0x000e220000000800 */
[----:B------:R-:W-:Y:S01]  /*1e620*/  BSSY B1, `(.L_x_491) ;  /* 0x0000037000017945 */ /* 0x000fe20003800000 */
[----:B0-----:R-:W-:-:S13]  /*1e630*/  ISETP.LT.OR P1, PT, R2, 0x1, !P1 ;  /* 0x000000010200780c */ /* 0x001fda0004f21670 */
[----:B------:R-:W-:Y:S05]  /*1e640*/  @P1 BRA `(.L_x_492) ;  /* 0x0000000000d01947 */ /* 0x000fea0003800000 */
[----:B------:R-:W-:Y:S02]  /*1e650*/  IMAD R4, R4, 0xe0, RZ ;  /* 0x000000e004047824 */ /* 0x000fe400078e02ff */
[----:B------:R-:W-:Y:S02]  /*1e660*/  IMAD.SHL.U32 R5, R5, 0x100, RZ ;  /* 0x0000010005057824 */ /* 0x000fe400078e00ff */
[----:B------:R-:W-:Y:S02]  /*1e670*/  IMAD.MOV.U32 R13, RZ, RZ, RZ ;  /* 0x000000ffff0d7224 */ /* 0x000fe400078e00ff */
[----:B------:R-:W-:Y:S02]  /*1e680*/  IMAD.MOV.U32 R3, RZ, RZ, R14 ;  /* 0x000000ffff037224 */ /* 0x000fe400078e000e */
[----:B------:R-:W-:Y:S02]  /*1e690*/  IMAD.MOV.U32 R2, RZ, RZ, R6 ;  /* 0x000000ffff027224 */ /* 0x000fe400078e0006 */
[----:B------:R-:W-:-:S07]  /*1e6a0*/  IMAD.MOV.U32 R8, RZ, RZ, R7 ;  /* 0x000000ffff087224 */ /* 0x000fce00078e0007 */
.L_x_496:
[----:B------:R-:W0:Y:S01]  /*1e6b0*/  S2R R12, SR_CgaCtaId ;  /* 0x00000000000c7919 */ /* 0x000e220000008800 */
[----:B------:R-:W-:-:S04]  /*1e6c0*/  MOV R11, 0x400 ;  /* 0x00000400000b7802 */ /* 0x000fc80000000f00 */
[----:B0-----:R-:W-:Y:S02]  /*1e6d0*/  LEA R15, R12, R11, 0x18 ;  /* 0x0000000b0c0f7211 */ /* 0x001fe400078ec0ff */
[----:B------:R-:W-:Y:S01]  /*1e6e0*/  SHF.L.U32 R11, R2, 0x1f, RZ ;  /* 0x0000001f020b7819 */ /* 0x000fe200000006ff */
[----:B------:R-:W0:Y:S02]  /*1e6f0*/  @!P2 LDC R12, c[0x0][0x500] ;  /* 0x00014000ff0cab82 */ /* 0x000e240000000800 */
[----:B------:R-:W-:-:S04]  /*1e700*/  IMAD R16, R8, 0x8, R15 ;  /* 0x0000000808107824 */ /* 0x000fc800078e020f */
[----:B------:R-:W1:Y:S02]  /*1e710*/  SYNCS.PHASECHK.TRANS64.TRYWAIT P1, [R16+URZ+0x38], R11 ;  /* 0x0000380b100075a7 */ /* 0x000e64000802017f */
[----:B-1----:R-:W-:Y:S05]  /*1e720*/  @!P1 BRA `(.L_x_493) ;  /* 0x0000001000089947 */ /* 0x002fea0003800000 */
.L_x_516:
[----:B------:R-:W-:Y:S01]  /*1e730*/  UPRMT UR5, UR21, 0x9910, URZ ;  /* 0x0000991015057896 */ /* 0x000fe2000800003f */
[----:B0-----:R0:W-:Y:S03]  /*1e740*/  @!P2 SYNCS.ARRIVE.TRANS64 RZ, [R16+URZ], R12 ;  /* 0x0000000c10ffa9a7 */ /* 0x0011e6000800003f */
[----:B------:R-:W-:-:S06]  /*1e750*/  UISETP.NE.AND UP0, UPT, UR5, 0x2, UPT ;  /* 0x000000020500788c */ /* 0x000fcc000bf05270 */
[----:B------:R-:W-:-:S13]  /*1e760*/  PLOP3.LUT P1, PT, PT, PT, UP0, 0x80, 0x0 ;  /* 0x000000000000781c */ /* 0x000fda0003f2f008 */
[----:B0-----:R-:W-:Y:S05]  /*1e770*/  @P1 BRA `(.L_x_494) ;  /* 0x0000000000041947 */ /* 0x001fea0003800000 */
[----:B------:R-:W-:Y:S01]  /*1e780*/  BPT.TRAP 0x1 ;  /* 0x000000040000795c */ /* 0x000fe20000300000 */
.L_x_494:
[----:B------:R-:W-:Y:S05]  /*1e790*/  @P0 BRA `(.L_x_495) ;  /* 0x0000000000040947 */ /* 0x000fea0003800000 */
[----:B------:R-:W-:Y:S01]  /*1e7a0*/  BPT.TRAP 0x1 ;  /* 0x000000040000795c */ /* 0x000fe20000300000 */
.L_x_495:
[--C-:B-1----:R-:W-:Y:S01]  /*1e7b0*/  IMAD R11, R8, 0x4000, R15.reuse ;  /* 0x00004000080b7824 */ /* 0x102fe200078e020f */
[----:B------:R-:W-:Y:S01]  /*1e7c0*/  R2UR UR9, R16 ;  /* 0x00000000100972ca */ /* 0x000fe200000e0000 */
[C---:B------:R-:W-:Y:S01]  /*1e7d0*/  IMAD R15, R8.reuse, 0x3800, R15 ;  /* 0x00003800080f7824 */ /* 0x040fe200078e020f */
[----:B------:R-:W-:Y:S01]  /*1e7e0*/  UIADD3 UR14, UP0, UR24, 0xf0, URZ ;  /* 0x000000f0180e7890 */ /* 0x000fe2000ff1e03f */
[----:B------:R-:W-:Y:S01]  /*1e7f0*/  VIADD R3, R3, 0xffffffff ;  /* 0xffffffff03037836 */ /* 0x000fe20000000000 */
[----:B------:R-:W-:Y:S01]  /*1e800*/  R2UR UR5, R11 ;  /* 0x000000000b0572ca */ /* 0x000fe200000e0000 */
[----:B------:R-:W-:Y:S01]  /*1e810*/  UIADD3 UR26, UP1, UR24, 0x1f0, URZ ;  /* 0x000001f0181a7890 */ /* 0x000fe2000ff3e03f */
[----:B------:R-:W-:Y:S01]  /*1e820*/  R2UR UR6, R15 ;  /* 0x000000000f0672ca */ /* 0x000fe200000e0000 */
[----:B------:R-:W-:Y:S01]  /*1e830*/  UIADD3.X UR15, URZ, UR25, URZ, UP0, !UPT ;  /* 0x000000193f0f7290 */ /* 0x000fe200087fe43f */
[----:B------:R-:W-:Y:S01]  /*1e840*/  R2UR UR11, R5 ;  /* 0x00000000050b72ca */ /* 0x000fe200000e0000 */
[----:B------:R-:W-:Y:S01]  /*1e850*/  VIADD R8, R8, 0x1 ;  /* 0x0000000108087836 */ /* 0x000fe20000000000 */
[----:B------:R-:W-:Y:S01]  /*1e860*/  R2UR UR10, R13 ;  /* 0x000000000d0a72ca */ /* 0x000fe200000e0000 */
[----:B------:R-:W-:Y:S01]  /*1e870*/  UIADD3.X UR27, URZ, UR25, URZ, UP1, !UPT ;  /* 0x000000193f1b7290 */ /* 0x000fe20008ffe43f */
[----:B------:R-:W-:Y:S01]  /*1e880*/  R2UR UR12, R10 ;  /* 0x000000000a0c72ca */ /* 0x000fe200000e0000 */
[----:B------:R-:W-:Y:S01]  /*1e890*/  UMOV UR16, 0x0 ;  /* 0x0000000000107882 */ /* 0x000fe20000000000 */
[----:B------:R-:W-:Y:S01]  /*1e8a0*/  R2UR UR20, R4 ;  /* 0x00000000041472ca */ /* 0x000fe200000e0000 */
[----:B------:R-:W-:Y:S01]  /*1e8b0*/  UMOV UR17, 0x10000000 ;  /* 0x1000000000117882 */ /* 0x000fe20000000000 */
[----:B------:R-:W-:Y:S01]  /*1e8c0*/  ISETP.GT.AND P3, PT, R3, 0x1, PT ;  /* 0x000000010300780c */ /* 0x000fe20003f64270 */
[----:B------:R-:W-:Y:S01]  /*1e8d0*/  UIADD3 UR8, UR5, 0x180, URZ ;  /* 0x0000018005087890 */ /* 0x000fe2000fffe03f */
[----:B------:R-:W-:Y:S01]  /*1e8e0*/  ISETP.NE.AND P1, PT, R8, 0x7, PT ;  /* 0x000000070800780c */ /* 0x000fe20003f25270 */
[----:B------:R-:W-:Y:S01]  /*1e8f0*/  UIADD3 UR6, UR6, 0x1c180, URZ ;  /* 0x0001c18006067890 */ /* 0x000fe2000fffe03f */
[----:B------:R-:W-:-:S02]  /*1e900*/  VIADD R13, R13, 0x40 ;  /* 0x000000400d0d7836 */ /* 0x000fc40000000000 */
[----:B------:R-:W-:Y:S02]  /*1e910*/  SEL R11, RZ, 0x1, P1 ;  /* 0x00000001ff0b7807 */ /* 0x000fe40000800000 */
[----:B------:R-:W-:Y:S02]  /*1e920*/  SEL R8, R8, RZ, P1 ;  /* 0x000000ff08087207 */ /* 0x000fe40000800000 */
[----:B------:R0:W-:Y:S01]  /*1e930*/  UTMALDG.3D [UR8], [UR14], desc[UR16] ;  /* 0x000010080e0075b4 */ /* 0x0001e20008011000 */
[----:B------:R-:W-:Y:S01]  /*1e940*/  LOP3.LUT R2, R2, R11, RZ, 0x3c, !PT ;  /* 0x0000000b02027212 */ /* 0x000fe200078e3cff */
[----:B0-----:R-:W-:Y:S01]  /*1e950*/  UMOV UR8, UR6 ;  /* 0x0000000600087c82 */ /* 0x001fe20008000000 */
[----:B------:R-:W-:Y:S02]  /*1e960*/  UMOV UR11, UR20 ;  /* 0x00000014000b7c82 */ /* 0x000fe40008000000 */
[----:B------:R0:W-:Y:S02]  /*1e970*/  UTMALDG.3D [UR8], [UR26], desc[UR16] ;  /* 0x000010081a0075b4 */ /* 0x0001e40008011000 */
[----:B0-----:R-:W-:Y:S05]  /*1e980*/  @P3 BRA `(.L_x_496) ;  /* 0xfffffffc00483947 */ /* 0x001fea000383ffff */
.L_x_492:
[----:B------:R-:W-:Y:S05]  /*1e990*/  BSYNC B1 ;  /* 0x0000000000017941 */ /* 0x000fea0003800000 */
.L_x_491:
[----:B------:R-:W2:Y:S01]  /*1e9a0*/  LDL.LU R16, [R1+0x354] ;  /* 0x0003540001107983 */ /* 0x000ea20000300800 */
[----:B------:R-:W-:Y:S01]  /*1e9b0*/  LOP3.LUT P3, RZ, R9, 0xff, RZ, 0xc0, !PT ;  /* 0x000000ff09ff7812 */ /* 0x000fe2000786c0ff */
[----:B------:R-:W-:Y:S01]  /*1e9c0*/  IMAD.IADD R4, R0, 0x1, R7 ;  /* 0x0000000100047824 */ /* 0x000fe200078e0207 */
[----:B------:R-:W-:Y:S01]  /*1e9d0*/  ULDC.64 UR8, c[0x0][0x650] ;  /* 0x0001940000087ab9 */ /* 0x000fe20000000a00 */
[----:B------:R-:W3:Y:S01]  /*1e9e0*/  LDL.LU R15, [R1+0x358] ;  /* 0x00035800010f7983 */ /* 0x000ee20000300800 */
[----:B------:R-:W-:Y:S01]  /*1e9f0*/  BSSY B1, `(.L_x_497) ;  /* 0x0000070000017945 */ /* 0x000fe20003800000 */
[C---:B------:R-:W-:Y:S01]  /*1ea00*/  IMAD.WIDE.U32 R2, R4.reuse, 0x24924925, RZ ;  /* 0x2492492504027825 */ /* 0x040fe200078e00ff */
[C---:B------:R-:W-:Y:S02]  /*1ea10*/  ISETP.GT.U32.AND P1, PT, R4.reuse, 0x6, PT ;  /* 0x000000060400780c */ /* 0x040fe40003f24070 */
[----:B------:R-:W-:Y:S01]  /*1ea20*/  PRMT R9, RZ, 0x7610, R9 ;  /* 0x00007610ff097816 */ /* 0x000fe20000000009 */
[----:B------:R-:W-:Y:S01]  /*1ea30*/  IMAD.IADD R2, R4, 0x1, -R3 ;  /* 0x0000000104027824 */ /* 0x000fe200078e0a03 */
[----:B------:R-:W-:Y:S01]  /*1ea40*/  ISETP.LT.U32.AND P1, PT, R0, 0x7, P1 ;  /* 0x000000070000780c */ /* 0x000fe20000f21070 */
[----:B------:R-:W-:-:S02]  /*1ea50*/  IMAD.MOV.U32 R5, RZ, RZ, -0x1 ;  /* 0xffffffffff057424 */ /* 0x000fc400078e00ff */
[----:B------:R-:W0:Y:S01]  /*1ea60*/  @P3 S2R R8, SR_CgaCtaId ;  /* 0x0000000000083919 */ /* 0x000e220000008800 */
[----:B------:R-:W-:Y:S01]  /*1ea70*/  LEA.HI R2, R2, R3, RZ, 0x1f ;  /* 0x0000000302027211 */ /* 0x000fe200078ff8ff */
[----:B------:R-:W-:Y:S01]  /*1ea80*/  IMAD.MOV.U32 R10, RZ, RZ, -0x1 ;  /* 0xffffffffff0a7424 */ /* 0x000fe200078e00ff */
[----:B------:R-:W-:Y:S02]  /*1ea90*/  @P3 MOV R3, 0x400 ;  /* 0x0000040000033802 */ /* 0x000fe40000000f00 */
[--C-:B------:R-:W-:Y:S02]  /*1eaa0*/  SHF.R.U32.HI R7, RZ, 0x2, R2.reuse ;  /* 0x00000002ff077819 */ /* 0x100fe40000011602 */
[----:B------:R-:W-:Y:S02]  /*1eab0*/  PRMT R2, RZ, 0x7610, R2 ;  /* 0x00007610ff027816 */ /* 0x000fe40000000002 */
[----:B0-----:R-:W-:-:S04]  /*1eac0*/  @P3 LEA R3, R8, R3, 0x18 ;  /* 0x0000000308033211 */ /* 0x001fc800078ec0ff */
[----:B------:R0:W-:Y:S01]  /*1ead0*/  @P3 SYNCS.ARRIVE.TRANS64.A1T0 RZ, [R3+URZ+0x88], RZ ;  /* 0x000088ff03ff39a7 */ /* 0x0001e2000810003f */
[----:B------:R-:W-:Y:S02]  /*1eae0*/  ISETP.GE.U32.AND P3, PT, R0, 0x7, PT ;  /* 0x000000070000780c */ /* 0x000fe40003f66070 */
[----:B0-----:R-:W-:-:S04]  /*1eaf0*/  SEL R3, RZ, 0x1, !P1 ;  /* 0x00000001ff037807 */ /* 0x001fc80004800000 */
[----:B------:R-:W-:-:S07]  /*1eb00*/  LOP3.LUT R6, R6, R3, RZ, 0x3c, !PT ;  /* 0x0000000306067212 */ /* 0x000fce00078e3cff */
[----:B------:R-:W-:Y:S01]  /*1eb10*/  @P3 LOP3.LUT R6, R6, 0x1, R7, 0x78, !PT ;  /* 0x0000000106063812 */ /* 0x000fe200078e7807 */
[----:B------:R-:W-:Y:S02]  /*1eb20*/  IMAD R7, R7, -0x7, R4 ;  /* 0xfffffff907077824 */ /* 0x000fe400078e0204 */
[----:B------:R-:W-:Y:S01]  /*1eb30*/  IMAD.MOV.U32 R4, RZ, RZ, -0x1 ;  /* 0xffffffffff047424 */ /* 0x000fe200078e00ff */
[----:B---3--:R-:W-:-:S04]  /*1eb40*/  IADD3 R15, P1, R15, UR22, RZ ;  /* 0x000000160f0f7c10 */ /* 0x008fc8000ff3e0ff */
[----:B--2---:R-:W-:Y:S01]  /*1eb50*/  IADD3.X R16, R16, UR13, RZ, P1, !PT ;  /* 0x0000000d10107c10 */ /* 0x004fe20008ffe4ff */
[----:B------:R0:W-:Y:S01]  /*1eb60*/  STL [R1+0x358], R15 ;  /* 0x0003580f01007387 */ /* 0x0001e20000100800 */
[----:B------:R-:W-:-:S03]  /*1eb70*/  ISETP.GE.U32.AND P1, PT, R15, UR8, PT ;  /* 0x000000080f007c0c */ /* 0x000fc6000bf26070 */
[----:B------:R0:W-:Y:S01]  /*1eb80*/  STL [R1+0x354], R16 ;  /* 0x0003541001007387 */ /* 0x0001e20000100800 */
[----:B------:R-:W-:-:S13]  /*1eb90*/  ISETP.GE.U32.AND.EX P1, PT, R16, UR9, PT, P1 ;  /* 0x0000000910007c0c */ /* 0x000fda000bf26110 */
[----:B0-----:R-:W-:Y:S05]  /*1eba0*/  @P1 BRA `(.L_x_498) ;  /* 0x0000000400501947 */ /* 0x001fea0003800000 */
[----:B------:R-:W0:Y:S01]  /*1ebb0*/  S2R R8, SR_CTAID.X ;  /* 0x0000000000087919 */ /* 0x000e220000002500 */
[----:B------:R-:W-:Y:S01]  /*1ebc0*/  ULDC UR5, c[0x0][0x150] ;  /* 0x0000540000057ab9 */ /* 0x000fe20000000800 */
[----:B------:R-:W1:Y:S01]  /*1ebd0*/  LDC R3, c[0x0][0x144] ;  /* 0x00005100ff037b82 */ /* 0x000e620000000800 */
[----:B------:R-:W-:Y:S01]  /*1ebe0*/  ULDC.64 UR8, c[0x0][0x628] ;  /* 0x00018a0000087ab9 */ /* 0x000fe20000000a00 */
[----:B------:R-:W2:Y:S01]  /*1ebf0*/  S2R R5, SR_CTAID.Y ;  /* 0x0000000000057919 */ /* 0x000ea20000002600 */
[----:B------:R-:W-:Y:S01]  /*1ec00*/  ISETP.NE.U32.AND P1, PT, RZ, UR8, PT ;  /* 0x00000008ff007c0c */ /* 0x000fe2000bf25070 */
[----:B------:R-:W-:-:S03]  /*1ec10*/  ULDC UR6, c[0x0][0x630] ;  /* 0x00018c0000067ab9 */ /* 0x000fc60000000800 */
[----:B------:R-:W-:Y:S01]  /*1ec20*/  ISETP.NE.AND.EX P1, PT, RZ, UR9, PT, P1 ;  /* 0x00000009ff007c0c */ /* 0x000fe2000bf25310 */
[----:B------:R-:W3:Y:S01]  /*1ec30*/  LDC R12, c[0x0][0x148] ;  /* 0x00005200ff0c7b82 */ /* 0x000ee20000000800 */
[----:B0-----:R-:W-:Y:S02]  /*1ec40*/  I2FP.F32.U32 R2, R8 ;  /* 0x0000000800027245 */ /* 0x001fe40000201000 */
[----:B--2---:R-:W-:-:S03]  /*1ec50*/  I2FP.F32.U32 R4, R5 ;  /* 0x0000000500047245 */ /* 0x004fc60000201000 */
[----:B------:R-:W-:Y:S01]  /*1ec60*/  FMUL R2, R2, UR5 ;  /* 0x0000000502027c20 */ /* 0x000fe20008400000 */
[----:B------:R-:W-:Y:S02]  /*1ec70*/  ULDC UR5, c[0x0][0x154] ;  /* 0x0000550000057ab9 */ /* 0x000fe40000000800 */
[----:B------:R-:W-:-:S03]  /*1ec80*/  FMUL R10, R4, UR5 ;  /* 0x00000005040a7c20 */ /* 0x000fc60008400000 */
[----:B------:R-:W0:Y:S08]  /*1ec90*/  F2I.U32.TRUNC.NTZ R2, R2 ;  /* 0x0000000200027305 */ /* 0x000e30000020f000 */
[----:B------:R-:W2:Y:S01]  /*1eca0*/  F2I.U32.TRUNC.NTZ R10, R10 ;  /* 0x0000000a000a7305 */ /* 0x000ea2000020f000 */
[----:B0-----:R-:W-:Y:S02]  /*1ecb0*/  IMAD.MOV R4, RZ, RZ, -R2 ;  /* 0x000000ffff047224 */ /* 0x001fe400078e0a02 */
[----:B------:R-:W-:-:S02]  /*1ecc0*/  IMAD.MOV.U32 R2, RZ, RZ, R15 ;  /* 0x000000ffff027224 */ /* 0x000fc400078e000f */
[----:B-1----:R-:W-:Y:S02]  /*1ecd0*/  IMAD R8, R3, R4, R8 ;  /* 0x0000000403087224 */ /* 0x002fe400078e0208 */
[----:B--2---:R-:W-:-:S04]  /*1ece0*/  IMAD.MOV R3, RZ, RZ, -R10 ;  /* 0x000000ffff037224 */ /* 0x004fc800078e0a0a */
[----:B---3--:R-:W-:Y:S02]  /*1ecf0*/  @P4 IMAD R8, R12, R3, R5 ;  /* 0x000000030c084224 */ /* 0x008fe400078e0205 */
[----:B------:R-:W-:Y:S01]  /*1ed00*/  IMAD.MOV.U32 R3, RZ, RZ, R16 ;  /* 0x000000ffff037224 */ /* 0x000fe200078e0010 */
[----:B------:R-:W-:Y:S06]  /*1ed10*/  @!P1 BRA `(.L_x_499) ;  /* 0x0000000000289947 */ /* 0x000fec0003800000 */
[----:B------:R-:W-:Y:S02]  /*1ed20*/  ULDC UR5, c[0x0][0x634] ;  /* 0x00018d0000057ab9 */ /* 0x000fe40000000800 */
[----:B------:R-:W-:-:S05]  /*1ed30*/  IADD3 R3, P1, R15, UR5, RZ ;  /* 0x000000050f037c10 */ /* 0x000fca000ff3e0ff */
[----:B------:R-:W-:-:S04]  /*1ed40*/  IMAD.X R11, RZ, RZ, R16, P1 ;  /* 0x000000ffff0b7224 */ /* 0x000fc800008e0610 */
[----:B------:R-:W-:-:S04]  /*1ed50*/  IMAD.WIDE.U32 R4, R11, UR8, RZ ;  /* 0x000000080b047c25 */ /* 0x000fc8000f8e00ff */
[----:B------:R-:W-:-:S04]  /*1ed60*/  IMAD.WIDE.U32 R4, P1, R3, UR9, R4 ;  /* 0x0000000903047c25 */ /* 0x000fc8000f820004 */
[----:B------:R-:W-:-:S04]  /*1ed70*/  IMAD.WIDE.U32 R2, R3, UR8, RZ ;  /* 0x0000000803027c25 */ /* 0x000fc8000f8e00ff */
[----:B------:R-:W-:Y:S01]  /*1ed80*/  IMAD.MOV.U32 R2, RZ, RZ, R5 ;  /* 0x000000ffff027224 */ /* 0x000fe200078e0005 */
[----:B------:R-:W-:Y:S01]  /*1ed90*/  IADD3 RZ, P3, R3, R4, RZ ;  /* 0x0000000403ff7210 */ /* 0x000fe20007f7e0ff */
[----:B------:R-:W-:-:S04]  /*1eda0*/  IMAD.X R3, RZ, RZ, RZ, P1 ;  /* 0x000000ffff037224 */ /* 0x000fc800008e06ff */
[----:B------:R-:W-:-:S08]  /*1edb0*/  IMAD.WIDE.U32.X R2, R11, UR9, R2, P3 ;  /* 0x000000090b027c25 */ /* 0x000fd000098e0402 */
.L_x_499:
[--C-:B------:R-:W-:Y:S01]  /*1edc0*/  SHF.R.U64 R10, R2, UR6, R3.reuse ;  /* 0x00000006020a7c19 */ /* 0x100fe20008001203 */
[----:B------:R-:W-:Y:S01]  /*1edd0*/  ULDC.64 UR8, c[0x0][0x620] ;  /* 0x0001880000087ab9 */ /* 0x000fe20000000a00 */
[----:B------:R-:W-:Y:S01]  /*1ede0*/  SHF.R.U32.HI R2, RZ, UR6, R3 ;  /* 0x00000006ff027c19 */ /* 0x000fe20008011603 */
[----:B------:R-:W-:Y:S01]  /*1edf0*/  IMAD.MOV.U32 R3, RZ, RZ, R16 ;  /* 0x000000ffff037224 */ /* 0x000fe200078e0010 */
[----:B------:R-:W-:Y:S01]  /*1ee00*/  IADD3 R11, P1, RZ, -R10, RZ ;  /* 0x8000000aff0b7210 */ /* 0x000fe20007f3e0ff */
[----:B------:R-:W-:-:S04]  /*1ee10*/  ULDC UR5, c[0x0][0x618] ;  /* 0x0001860000057ab9 */ /* 0x000fc80000000800 */
[----:B------:R-:W-:-:S04]  /*1ee20*/  IMAD.X R2, RZ, RZ, ~R2, P1 ;  /* 0x000000ffff027224 */ /* 0x000fc800008e0e02 */
[----:B------:R-:W-:-:S04]  /*1ee30*/  IMAD R2, R2, UR8, RZ ;  /* 0x0000000802027c24 */ /* 0x000fc8000f8e02ff */
[----:B------:R-:W-:Y:S02]  /*1ee40*/  IMAD R5, R11, UR9, R2 ;  /* 0x000000090b057c24 */ /* 0x000fe4000f8e0202 */
[----:B------:R-:W-:-:S04]  /*1ee50*/  IMAD.MOV.U32 R2, RZ, RZ, R15 ;  /* 0x000000ffff027224 */ /* 0x000fc800078e000f */
[----:B------:R-:W-:Y:S01]  /*1ee60*/  IMAD.WIDE.U32 R2, R11, UR8, R2 ;  /* 0x000000080b027c25 */ /* 0x000fe2000f8e0002 */
[----:B------:R-:W-:Y:S02]  /*1ee70*/  ULDC.64 UR8, c[0x0][0x640] ;  /* 0x0001900000087ab9 */ /* 0x000fe40000000a00 */
[----:B------:R-:W-:Y:S01]  /*1ee80*/  ISETP.NE.U32.AND P1, PT, RZ, UR8, PT ;  /* 0x00000008ff007c0c */ /* 0x000fe2000bf25070 */
[----:B------:R-:W-:-:S03]  /*1ee90*/  IMAD.IADD R3, R3, 0x1, R5 ;  /* 0x0000000103037824 */ /* 0x000fc600078e0205 */
[----:B------:R-:W-:Y:S02]  /*1eea0*/  ISETP.NE.AND.EX P1, PT, RZ, UR9, PT, P1 ;  /* 0x00000009ff007c0c */ /* 0x000fe4000bf25310 */
[--C-:B------:R-:W-:Y:S02]  /*1eeb0*/  SHF.R.U64 R11, R2, UR5, R3.reuse ;  /* 0x00000005020b7c19 */ /* 0x100fe40008001203 */
[----:B------:R-:W-:Y:S01]  /*1eec0*/  SHF.R.U32.HI R2, RZ, UR5, R3 ;  /* 0x00000005ff027c19 */ /* 0x000fe20008011603 */
[----:B------:R-:W-:-:S03]  /*1eed0*/  ULDC UR5, c[0x0][0x608] ;  /* 0x0001820000057ab9 */ /* 0x000fc60000000800 */
[--C-:B------:R-:W-:Y:S02]  /*1eee0*/  SHF.R.U64 R12, R11, UR5, R2.reuse ;  /* 0x000000050b0c7c19 */ /* 0x100fe40008001202 */
[----:B------:R-:W-:Y:S01]  /*1eef0*/  SHF.R.U32.HI R3, RZ, UR5, R2 ;  /* 0x00000005ff037c19 */ /* 0x000fe20008011602 */
[----:B------:R-:W-:-:S03]  /*1ef00*/  ULDC UR5, c[0x0][0x658] ;  /* 0x0001960000057ab9 */ /* 0x000fc60000000800 */
[--C-:B------:R-:W-:Y:S02]  /*1ef10*/  SHF.R.U64 R13, R12, UR5, R3.reuse ;  /* 0x000000050c0d7c19 */ /* 0x100fe40008001203 */
[----:B------:R-:W-:-:S03]  /*1ef20*/  SHF.R.U32.HI R15, RZ, UR5, R3 ;  /* 0x00000005ff0f7c19 */ /* 0x000fc60008011603 */
[----:B------:R-:W-:Y:S02]  /*1ef30*/  IMAD.MOV.U32 R2, RZ, RZ, R13 ;  /* 0x000000ffff027224 */ /* 0x000fe400078e000d */
        /* <DEDUP_REMOVED lines=12> */
.L_x_500:
[----:B------:R-:W-:Y:S01]  /*1f000*/  ULDC UR5, c[0x0][0x648] ;  /* 0x0001920000057ab9 */ /* 0x000fe20000000800 */
[----:B------:R-:W-:Y:S02]  /*1f010*/  LOP3.LUT R12, R12, UR18, RZ, 0xc0, !PT ;  /* 0x000000120c0c7c12 */ /* 0x000fe4000f8ec0ff */
[----:B------:R-:W-:Y:S01]  /*1f020*/  SHF.R.U64 R3, R2, UR5, R3 ;  /* 0x0000000502037c19 */ /* 0x000fe20008001203 */
[----:B------:R-:W-:-:S04]  /*1f030*/  ULDC UR5, c[0x0][0x638] ;  /* 0x00018e0000057ab9 */ /* 0x000fc80000000800 */
[----:B------:R-:W-:Y:S02]  /*1f040*/  IMAD.MOV R2, RZ, RZ, -R3 ;  /* 0x000000ffff027224 */ /* 0x000fe400078e0a03 */
[----:B------:R-:W-:Y:S02]  /*1f050*/  IMAD R5, R3, UR19, R12 ;  /* 0x0000001303057c24 */ /* 0x000fe4000f8e020c */
[----:B------:R-:W-:Y:S01]  /*1f060*/  IMAD R13, R2, UR5, R13 ;  /* 0x00000005020d7c24 */ /* 0x000fe2000f8e020d */
[----:B------:R-:W-:Y:S01]  /*1f070*/  ULDC UR5, c[0x0][0x610] ;  /* 0x0001840000057ab9 */ /* 0x000fe20000000800 */
[----:B------:R-:W-:Y:S01]  /*1f080*/  LOP3.LUT R2, R11, UR4, RZ, 0xc0, !PT ;  /* 0x000000040b027c12 */ /* 0x000fe2000f8ec0ff */
[----:B------:R-:W-:Y:S01]  /*1f090*/  IMAD R8, R5, UR5, R8 ;  /* 0x0000000505087c24 */ /* 0x000fe2000f8e0208 */
[----:B------:R-:W-:-:S03]  /*1f0a0*/  ULDC UR5, c[0x0][0x600] ;  /* 0x0001800000057ab9 */ /* 0x000fc60000000800 */
[----:B------:R-:W-:Y:S02]  /*1f0b0*/  IMAD R13, R13, UR5, R2 ;  /* 0x000000050d0d7c24 */ /* 0x000fe4000f8e0202 */
[----:B------:R-:W-:-:S03]  /*1f0c0*/  IMAD.MOV.U32 R2, RZ, RZ, 0x1 ;  /* 0x00000001ff027424 */ /* 0x000fc600078e00ff */
[----:B------:R-:W-:Y:S02]  /*1f0d0*/  SEL R4, R13, R8, !P4 ;  /* 0x000000080d047207 */ /* 0x000fe40006000000 */
[----:B------:R-:W-:-:S07]  /*1f0e0*/  SEL R5, R8, R13, !P4 ;  /* 0x0000000d08057207 */ /* 0x000fce0006000000 */
.L_x_498:
[----:B------:R-:W-:Y:S05]  /*1f0f0*/  BSYNC B1 ;  /* 0x0000000000017941 */ /* 0x000fea0003800000 */
.L_x_497:
[----:B------:R-:W-:-:S13]  /*1f100*/  LOP3.LUT P1, RZ, R2, 0xff, RZ, 0xc0, !PT ;  /* 0x000000ff02ff7812 */ /* 0x000fda000782c0ff */
[----:B------:R-:W-:Y:S05]  /*1f110*/  @P1 BRA `(.L_x_501) ;  /* 0xfffffff400301947 */ /* 0x000fea000383ffff */
[----:B------:R-:W-:Y:S05]  /*1f120*/  BSYNC B0 ;  /* 0x0000000000007941 */ /* 0x000fea0003800000 */
.L_x_489:
[----:B------:R-:W-:-:S03]  /*1f130*/  UMOV UR5, 0xffffffff ;  /* 0xffffffff00057882 */ /* 0x000fc60000000000 */
[----:B------:R-:W-:Y:S05]  /*1f140*/  BRA.DIV UR5, `(.L_x_502) ;  /* 0x0000000605947947 */ /* 0x000fea000b800000 */
[----:B------:R-:W-:-:S13]  /*1f150*/  ELECT P0, URZ, PT ;  /* 0x00000000003f782f */ /* 0x000fda0003800000 */
.L_x_519:
[----:B------:R-:W-:Y:S04]  /*1f160*/  BSSY B0, `(.L_x_503) ;  /* 0x0000047000007945 */ /* 0x000fe80003800000 */
[----:B------:R-:W-:Y:S05]  /*1f170*/  @!P0 BRA `(.L_x_504) ;  /* 0x0000000400148947 */ /* 0x000fea0003800000 */
[----:B------:R-:W-:-:S04]  /*1f180*/  ULOP3.LUT UR5, UR7, 0x2, URZ, 0xfc, !UPT ;  /* 0x0000000207057892 */ /* 0x000fc8000f8efc3f */
[----:B------:R-:W-:-:S06]  /*1f190*/  UISETP.NE.AND UP0, UPT, UR5, 0x3, UPT ;  /* 0x000000030500788c */ /* 0x000fcc000bf05270 */
[----:B------:R-:W-:-:S13]  /*1f1a0*/  PLOP3.LUT P0, PT, PT, PT, UP0, 0x80, 0x0 ;  /* 0x000000000000781c */ /* 0x000fda0003f0f008 */
[----:B------:R-:W-:Y:S05]  /*1f1b0*/  @!P0 BRA `(.L_x_505) ;  /* 0x0000000000048947 */ /* 0x000fea0003800000 */
[----:B------:R-:W-:Y:S01]  /*1f1c0*/  BPT.TRAP 0x1 ;  /* 0x000000040000795c */ /* 0x000fe20000300000 */
.L_x_505:
[----:B------:R-:W0:Y:S01]  /*1f1d0*/  S2R R3, SR_CgaCtaId ;  /* 0x0000000000037919 */ /* 0x000e220000008800 */
[----:B------:R-:W-:Y:S02]  /*1f1e0*/  MOV R0, 0x400 ;  /* 0x0000040000007802 */ /* 0x000fe40000000f00 */
[----:B------:R-:W-:Y:S02]  /*1f1f0*/  SHF.L.U32 R2, R6, 0x1f, RZ ;  /* 0x0000001f06027819 */ /* 0x000fe400000006ff */
[----:B0-----:R-:W-:-:S05]  /*1f200*/  LEA R0, R3, R0, 0x18 ;  /* 0x0000000003007211 */ /* 0x001fca00078ec0ff */
[----:B------:R-:W-:-:S04]  /*1f210*/  VIADD R0, R0, 0x38 ;  /* 0x0000003800007836 */ /* 0x000fc80000000000 */
[----:B------:R-:W-:-:S04]  /*1f220*/  IMAD R3, R7, 0x8, R0 ;  /* 0x0000000807037824 */ /* 0x000fc800078e0200 */
[----:B------:R-:W0:Y:S02]  /*1f230*/  SYNCS.PHASECHK.TRANS64.TRYWAIT P0, [R3+URZ], R2 ;  /* 0x00000002030075a7 */ /* 0x000e24000800017f */
[----:B0-----:R-:W-:Y:S05]  /*1f240*/  @!P0 BRA `(.L_x_506) ;  /* 0x0000000400788947 */ /* 0x001fea0003800000 */
.L_x_520:
[----:B------:R-:W-:-:S05]  /*1f250*/  VIADD R7, R7, 0x1 ;  /* 0x0000000107077836 */ /* 0x000fca0000000000 */
[----:B------:R-:W-:-:S04]  /*1f260*/  ISETP.NE.AND P0, PT, R7, 0x7, PT ;  /* 0x000000070700780c */ /* 0x000fc80003f05270 */
[----:B0-----:R-:W-:Y:S02]  /*1f270*/  SEL R3, RZ, 0x1, P0 ;  /* 0x00000001ff037807 */ /* 0x001fe40000000000 */
[----:B------:R-:W-:Y:S02]  /*1f280*/  SEL R7, R7, RZ, P0 ;  /* 0x000000ff07077207 */ /* 0x000fe40000000000 */
[----:B------:R-:W-:-:S03]  /*1f290*/  LOP3.LUT R6, R6, R3, RZ, 0x3c, !PT ;  /* 0x0000000306067212 */ /* 0x000fc600078e3cff */
[----:B------:R-:W-:Y:S01]  /*1f2a0*/  IMAD R3, R7, 0x8, R0 ;  /* 0x0000000807037824 */ /* 0x000fe200078e0200 */
[----:B------:R-:W-:-:S04]  /*1f2b0*/  SHF.L.U32 R2, R6, 0x1f, RZ ;  /* 0x0000001f06027819 */ /* 0x000fc800000006ff */
[----:B------:R-:W0:Y:S02]  /*1f2c0*/  SYNCS.PHASECHK.TRANS64.TRYWAIT P0, [R3+URZ], R2 ;  /* 0x00000002030075a7 */ /* 0x000e24000800017f */
[----:B0-----:R-:W-:Y:S05]  /*1f2d0*/  @!P0 BRA `(.L_x_507) ;  /* 0x0000000400688947 */ /* 0x001fea0003800000 */
.L_x_521:
[----:B0-----:R-:W-:-:S05]  /*1f2e0*/  VIADD R2, R7, 0x1 ;  /* 0x0000000107027836 */ /* 0x001fca0000000000 */
[----:B------:R-:W-:-:S04]  /*1f2f0*/  ISETP.NE.AND P0, PT, R2, 0x7, PT ;  /* 0x000000070200780c */ /* 0x000fc80003f05270 */
[----:B------:R-:W-:Y:S02]  /*1f300*/  SEL R3, RZ, 0x1, P0 ;  /* 0x00000001ff037807 */ /* 0x000fe40000000000 */
[----:B------:R-:W-:Y:S02]  /*1f310*/  SEL R5, R2, RZ, P0 ;  /* 0x000000ff02057207 */ /* 0x000fe40000000000 */
[----:B------:R-:W-:-:S03]  /*1f320*/  LOP3.LUT R6, R6, R3, RZ, 0x3c, !PT ;  /* 0x0000000306067212 */ /* 0x000fc600078e3cff */
[----:B------:R-:W-:Y:S01]  /*1f330*/  IMAD R3, R5, 0x8, R0 ;  /* 0x0000000805037824 */ /* 0x000fe200078e0200 */
[----:B------:R-:W-:-:S04]  /*1f340*/  SHF.L.U32 R2, R6, 0x1f, RZ ;  /* 0x0000001f06027819 */ /* 0x000fc800000006ff */
[----:B------:R-:W0:Y:S02]  /*1f350*/  SYNCS.PHASECHK.TRANS64.TRYWAIT P0, [R3+URZ], R2 ;  /* 0x00000002030075a7 */ /* 0x000e24000800017f */
[----:B0-----:R-:W-:Y:S05]  /*1f360*/  @!P0 BRA `(.L_x_508) ;  /* 0x0000000400588947 */ /* 0x001fea0003800000 */
.L_x_522:
        /* <DEDUP_REMOVED lines=9> */
.L_x_523:
        /* <DEDUP_REMOVED lines=9> */
.L_x_524:
        /* <DEDUP_REMOVED lines=9> */
.L_x_525:
[----:B0-----:R-:W-:-:S05]  /*1f520*/  VIADD R2, R5, 0x1 ;  /* 0x0000000105027836 */ /* 0x001fca0000000000 */
[----:B------:R-:W-:-:S04]  /*1f530*/  ISETP.NE.AND P0, PT, R2, 0x7, PT ;  /* 0x000000070200780c */ /* 0x000fc80003f05270 */
[----:B------:R-:W-:Y:S02]  /*1f540*/  SEL R4, RZ, 0x1, P0 ;  /* 0x00000001ff047807 */ /* 0x000fe40000000000 */
[----:B------:R-:W-:Y:S02]  /*1f550*/  SEL R3, R2, RZ, P0 ;  /* 0x000000ff02037207 */ /* 0x000fe40000000000 */
[----:B------:R-:W-:-:S03]  /*1f560*/  LOP3.LUT R4, R7, R4, RZ, 0x3c, !PT ;  /* 0x0000000407047212 */ /* 0x000fc600078e3cff */
[----:B------:R-:W-:Y:S01]  /*1f570*/  IMAD R3, R3, 0x8, R0 ;  /* 0x0000000803037824 */ /* 0x000fe200078e0200 */
[----:B------:R-:W-:-:S07]  /*1f580*/  SHF.L.U32 R0, R4, 0x1f, RZ ;  /* 0x0000001f04007819 */ /* 0x000fce00000006ff */
.L_x_512:
[----:B0-----:R0:W1:Y:S02]  /*1f590*/  SYNCS.PHASECHK.TRANS64.TRYWAIT P0, [R3+URZ], R0 ;  /* 0x00000000030075a7 */ /* 0x001064000800017f */
[----:B-1----:R-:W-:Y:S05]  /*1f5a0*/  @!P0 NANOSLEEP.SYNCS 0x989680 ;  /* 0x009896800000895d */ /* 0x002fea0003900000 */
[----:B------:R-:W1:Y:S02]  /*1f5b0*/  @!P0 SYNCS.PHASECHK.TRANS64 P0, [R3+URZ], R0 ;  /* 0x00000000030085a7 */ /* 0x000e64000800007f */
[----:B-1----:R-:W-:Y:S05]  /*1f5c0*/  @!P0 BRA `(.L_x_512) ;  /* 0xfffffffc00f08947 */ /* 0x002fea000383ffff */
.L_x_504:
[----:B------:R-:W-:Y:S05]  /*1f5d0*/  BSYNC B0 ;  /* 0x0000000000007941 */ /* 0x000fea0003800000 */
.L_x_503:
[----:B------:R-:W-:Y:S05]  /*1f5e0*/  EXIT ;  /* 0x000000000000794d */ /* 0x000fea0003800000 */
.L_x_17:
[----:B-1----:R-:W-:-:S04]  /*1f5f0*/  IMAD.U32 R3, RZ, RZ, UR12 ;  /* 0x0000000cff037e24 */ /* 0x002fc8000f8e00ff */
[----:B------:R1:W4:Y:S03]  /*1f600*/  SYNCS.PHASECHK.TRANS64.TRYWAIT P0, [R3+URZ], R0 ;  /* 0x00000000030075a7 */ /* 0x000326000800017f */
[----:B----4-:R-:W-:Y:S05]  /*1f610*/  @!P0 NANOSLEEP.SYNCS 0x989680 ;  /* 0x009896800000895d */ /* 0x010fea0003900000 */
[----:B------:R-:W4:Y:S02]  /*1f620*/  @!P0 SYNCS.PHASECHK.TRANS64 P0, [R3+URZ], R0 ;  /* 0x00000000030085a7 */ /* 0x000f24000800007f */
[----:B----4-:R-:W-:Y:S05]  /*1f630*/  @!P0 BRA `(.L_x_17) ;  /* 0xfffffffc00ec8947 */ /* 0x010fea000383ffff */
[----:B------:R-:W-:Y:S05]  /*1f640*/  BRA `(.L_x_16) ;  /* 0xfffffe3000547947 */ /* 0x000fea000383ffff */
.L_x_23:
[----:B-----5:R1:W-:Y:S02]  /*1f650*/  STL [R1+0x364], R0 ;  /* 0x0003640001007387 */ /* 0x0203e40000100800 */
[----:B-1----:R-:W-:-:S04]  /*1f660*/  IMAD.U32 R0, RZ, RZ, UR14 ;  /* 0x0000000eff007e24 */ /* 0x002fc8000f8e00ff */
[----:B------:R1:W4:Y:S03]  /*1f670*/  SYNCS.PHASECHK.TRANS64.TRYWAIT P0, [R0+URZ], R13 ;  /* 0x0000000d000075a7 */ /* 0x000326000800017f */
[----:B----4-:R-:W-:Y:S05]  /*1f680*/  @!P0 NANOSLEEP.SYNCS 0x989680 ;  /* 0x009896800000895d */ /* 0x010fea0003900000 */
[----:B------:R1:W4:Y:S02]  /*1f690*/  @!P0 SYNCS.PHASECHK.TRANS64 P0, [R0+URZ], R13 ;  /* 0x0000000d000085a7 */ /* 0x000324000800007f */
[----:B-1----:R1:W5:Y:S02]  /*1f6a0*/  LDL.LU R0, [R1+0x364] ;  /* 0x0003640001007983 */ /* 0x0023640000300800 */
[----:B-1--4-:R-:W-:Y:S05]  /*1f6b0*/  @!P0 BRA `(.L_x_23) ;  /* 0xfffffffc00e48947 */ /* 0x012fea000383ffff */
[----:B------:R-:W-:Y:S05]  /*1f6c0*/  BRA `(.L_x_22) ;  /* 0xfffffe6800447947 */ /* 0x000fea000383ffff */
.L_x_490:
[----:B------:R-:W-:Y:S01]  /*1f6d0*/  BSSY B1, `(.L_x_513) ;  /* 0x0000006000017945 */ /* 0x000fe20003800000 */
[----:B------:R-:W-:-:S07]  /*1f6e0*/  IMAD.MOV.U32 R2, RZ, RZ, -0x1 ;  /* 0xffffffffff027424 */ /* 0x000fce00078e00ff */
[----:B------:R-:W-:Y:S05]  /*1f6f0*/  WARPSYNC.COLLECTIVE R2, `(.L_x_514) ;  /* 0x00000000020c7348 */ /* 0x000fea0003c00000 */
[----:B------:R-:W-:Y:S02]  /*1f700*/  ELECT P1, UR62, PT ;  /* 0x00000000003e782f */ /* 0x000fe40003820000 */
[----:B------:R-:W-:Y:S01]  /*1f710*/  MOV R2, UR62 ;  /* 0x0000003e00027c02 */ /* 0x000fe20008000f00 */
[----:B------:R-:W-:Y:S10]  /*1f720*/  ENDCOLLECTIVE ;  /* 0x000000000000791b */ /* 0x000ff40003800000 */
.L_x_514:
[----:B------:R-:W-:Y:S05]  /*1f730*/  BSYNC B1 ;  /* 0x0000000000017941 */ /* 0x000fea0003800000 */
.L_x_513:
[----:B------:R-:W-:Y:S05]  /*1f740*/  BRA `(.L_x_515) ;  /* 0xffffffec00b07947 */ /* 0x000fea000383ffff */
.L_x_493:
[----:B-1----:R1:W2:Y:S02]  /*1f750*/  SYNCS.PHASECHK.TRANS64.TRYWAIT P1, [R16+URZ+0x38], R11 ;  /* 0x0000380b100075a7 */ /* 0x0022a4000802017f */
[----:B--2---:R-:W-:Y:S05]  /*1f760*/  @!P1 NANOSLEEP.SYNCS 0x989680 ;  /* 0x009896800000995d */ /* 0x004fea0003900000 */
[----:B------:R-:W2:Y:S02]  /*1f770*/  @!P1 SYNCS.PHASECHK.TRANS64 P1, [R16+URZ+0x38], R11 ;  /* 0x0000380b100095a7 */ /* 0x000ea4000802007f */
[----:B--2---:R-:W-:Y:S05]  /*1f780*/  @!P1 BRA `(.L_x_493) ;  /* 0xfffffffc00f09947 */ /* 0x004fea000383ffff */
[----:B------:R-:W-:Y:S05]  /*1f790*/  BRA `(.L_x_516) ;  /* 0xffffffec00e47947 */ /* 0x000fea000383ffff */
.L_x_502:
[----:B------:R-:W-:Y:S01]  /*1f7a0*/  BSSY B0, `(.L_x_517) ;  /* 0x0000006000007945 */ /* 0x000fe20003800000 */
[----:B------:R-:W-:-:S07]  /*1f7b0*/  IMAD.MOV.U32 R2, RZ, RZ, -0x1 ;  /* 0xffffffffff027424 */ /* 0x000fce00078e00ff */
[----:B------:R-:W-:Y:S05]  /*1f7c0*/  WARPSYNC.COLLECTIVE R2, `(.L_x_518) ;  /* 0x00000000020c7348 */ /* 0x000fea0003c00000 */
[----:B------:R-:W-:Y:S02]  /*1f7d0*/  ELECT P1, UR62, PT ;  /* 0x00000000003e782f */ /* 0x000fe40003820000 */
[----:B------:R-:W-:Y:S01]  /*1f7e0*/  MOV R2, UR62 ;  /* 0x0000003e00027c02 */ /* 0x000fe20008000f00 */
[----:B------:R-:W-:Y:S10]  /*1f7f0*/  ENDCOLLECTIVE ;  /* 0x000000000000791b */ /* 0x000ff40003800000 */
.L_x_518:
[----:B------:R-:W-:Y:S05]  /*1f800*/  BSYNC B0 ;  /* 0x0000000000007941 */ /* 0x000fea0003800000 */
.L_x_517:
[----:B------:R-:W-:Y:S01]  /*1f810*/  PLOP3.LUT P0, PT, P1, PT, PT, 0x80, 0x0 ;  /* 0x000000000000781c */ /* 0x000fe20000f0f070 */
[----:B------:R-:W-:-:S12]  /*1f820*/  BRA `(.L_x_519) ;  /* 0xfffffff8004c7947 */ /* 0x000fd8000383ffff */
.L_x_506:
[----:B0-----:R0:W1:Y:S02]  /*1f830*/  SYNCS.PHASECHK.TRANS64.TRYWAIT P0, [R3+URZ], R2 ;  /* 0x00000002030075a7 */ /* 0x001064000800017f */
[----:B-1----:R-:W-:Y:S05]  /*1f840*/  @!P0 NANOSLEEP.SYNCS 0x989680 ;  /* 0x009896800000895d */ /* 0x002fea0003900000 */
[----:B------:R-:W1:Y:S02]  /*1f850*/  @!P0 SYNCS.PHASECHK.TRANS64 P0, [R3+URZ], R2 ;  /* 0x00000002030085a7 */ /* 0x000e64000800007f */
[----:B-1----:R-:W-:Y:S05]  /*1f860*/  @!P0 BRA `(.L_x_506) ;  /* 0xfffffffc00f08947 */ /* 0x002fea000383ffff */
[----:B------:R-:W-:Y:S05]  /*1f870*/  BRA `(.L_x_520) ;  /* 0xfffffff800747947 */ /* 0x000fea000383ffff */
.L_x_507:
[----:B0-----:R0:W1:Y:S02]  /*1f880*/  SYNCS.PHASECHK.TRANS64.TRYWAIT P0, [R3+URZ], R2 ;  /* 0x00000002030075a7 */ /* 0x001064000800017f */
[----:B-1----:R-:W-:Y:S05]  /*1f890*/  @!P0 NANOSLEEP.SYNCS 0x989680 ;  /* 0x009896800000895d */ /* 0x002fea0003900000 */
[----:B------:R-:W1:Y:S02]  /*1f8a0*/  @!P0 SYNCS.PHASECHK.TRANS64 P0, [R3+URZ], R2 ;  /* 0x00000002030085a7 */ /* 0x000e64000800007f */
[----:B-1----:R-:W-:Y:S05]  /*1f8b0*/  @!P0 BRA `(.L_x_507) ;  /* 0xfffffffc00f08947 */ /* 0x002fea000383ffff */
[----:B------:R-:W-:Y:S05]  /*1f8c0*/  BRA `(.L_x_521) ;  /* 0xfffffff800847947 */ /* 0x000fea000383ffff */
.L_x_508:
[----:B0-----:R0:W1:Y:S02]  /*1f8d0*/  SYNCS.PHASECHK.TRANS64.TRYWAIT P0, [R3+URZ], R2 ;  /* 0x00000002030075a7 */ /* 0x001064000800017f */
[----:B-1----:R-:W-:Y:S05]  /*1f8e0*/  @!P0 NANOSLEEP.SYNCS 0x989680 ;  /* 0x009896800000895d */ /* 0x002fea0003900000 */
[----:B------:R-:W1:Y:S02]  /*1f8f0*/  @!P0 SYNCS.PHASECHK.TRANS64 P0, [R3+URZ], R2 ;  /* 0x00000002030085a7 */ /* 0x000e64000800007f */
[----:B-1----:R-:W-:Y:S05]  /*1f900*/  @!P0 BRA `(.L_x_508) ;  /* 0xfffffffc00f08947 */ /* 0x002fea000383ffff */
[----:B------:R-:W-:Y:S05]  /*1f910*/  BRA `(.L_x_522) ;  /* 0xfffffff800947947 */ /* 0x000fea000383ffff */
.L_x_509:
[----:B0-----:R0:W1:Y:S02]  /*1f920*/  SYNCS.PHASECHK.TRANS64.TRYWAIT P0, [R3+URZ], R2 ;  /* 0x00000002030075a7 */ /* 0x001064000800017f */
[----:B-1----:R-:W-:Y:S05]  /*1f930*/  @!P0 NANOSLEEP.SYNCS 0x989680 ;  /* 0x009896800000895d */ /* 0x002fea0003900000 */
[----:B------:R-:W1:Y:S02]  /*1f940*/  @!P0 SYNCS.PHASECHK.TRANS64 P0, [R3+URZ], R2 ;  /* 0x00000002030085a7 */ /* 0x000e64000800007f */
[----:B-1----:R-:W-:Y:S05]  /*1f950*/  @!P0 BRA `(.L_x_509) ;  /* 0xfffffffc00f08947 */ /* 0x002fea000383ffff */
[----:B------:R-:W-:Y:S05]  /*1f960*/  BRA `(.L_x_523) ;  /* 0xfffffff800a47947 */ /* 0x000fea000383ffff */
.L_x_510:
[----:B0-----:R0:W1:Y:S02]  /*1f970*/  SYNCS.PHASECHK.TRANS64.TRYWAIT P0, [R3+URZ], R2 ;  /* 0x00000002030075a7 */ /* 0x001064000800017f */
[----:B-1----:R-:W-:Y:S05]  /*1f980*/  @!P0 NANOSLEEP.SYNCS 0x989680 ;  /* 0x009896800000895d */ /* 0x002fea0003900000 */
[----:B------:R-:W1:Y:S02]  /*1f990*/  @!P0 SYNCS.PHASECHK.TRANS64 P0, [R3+URZ], R2 ;  /* 0x00000002030085a7 */ /* 0x000e64000800007f */
[----:B-1----:R-:W-:Y:S05]  /*1f9a0*/  @!P0 BRA `(.L_x_510) ;  /* 0xfffffffc00f08947 */ /* 0x002fea000383ffff */
[----:B------:R-:W-:Y:S05]  /*1f9b0*/  BRA `(.L_x_524) ;  /* 0xfffffff800b47947 */ /* 0x000fea000383ffff */
.L_x_511:
[----:B0-----:R0:W1:Y:S02]  /*1f9c0*/  SYNCS.PHASECHK.TRANS64.TRYWAIT P0, [R3+URZ], R2 ;  /* 0x00000002030075a7 */ /* 0x001064000800017f */
[----:B-1----:R-:W-:Y:S05]  /*1f9d0*/  @!P0 NANOSLEEP.SYNCS 0x989680 ;  /* 0x009896800000895d */ /* 0x002fea0003900000 */
[----:B------:R-:W1:Y:S02]  /*1f9e0*/  @!P0 SYNCS.PHASECHK.TRANS64 P0, [R3+URZ], R2 ;  /* 0x00000002030085a7 */ /* 0x000e64000800007f */
[----:B-1----:R-:W-:Y:S05]  /*1f9f0*/  @!P0 BRA `(.L_x_511) ;  /* 0xfffffffc00f08947 */ /* 0x002fea000383ffff */
[----:B------:R-:W-:Y:S05]  /*1fa00*/  BRA `(.L_x_525) ;  /* 0xfffffff800c47947 */ /* 0x000fea000383ffff */
.L_x_526:
[----:B------:R-:W-:-:S00]  /*1fa10*/  BRA `(.L_x_526) ;  /* 0xfffffffc00fc7947 */ /* 0x000fc0000383ffff */
[----:B------:R-:W-:-:S00]  /*1fa20*/  NOP ;  /* 0x0000000000007918 */ /* 0x000fc00000000000 */
        /* <DEDUP_REMOVED lines=13> */
.L_x_527:


//--------------------- .nv.shared._ZN7cutlass13device_kernelINS_4gemm6kernel13GemmUniversalIN4cute5tupleIJiiiiEEENS1_10collective13CollectiveMmaINS1_37MainloopSm90TmaGmmaWarpSpecializedFP8ILi7ENS5_IJNS4_1CILi1EEESB_SB_EEENS1_35KernelTmaWarpSpecializedCooperativeEEENS5_IJNSA_ILi256EEENSA_ILi224EEENSA_ILi64EEEEEENS_12float_e4m3_tENS5_IJlSB_lEEESJ_SK_NS4_8TiledMMAINS4_8MMA_AtomIJNS4_4SM904GMMA30MMA_64x32x32_F32E4M3E4M3_SS_TNILNSO_7ScaleInE1ELSQ_1EEEEEENS4_6LayoutINS5_IJNSA_ILi2EEESB_SB_EEENS5_IJSB_NSA_ILi0EEESW_EEEEENS5_IJNS4_10UnderscoreESZ_SZ_EEEEENS4_13SM90_TMA_LOADENS4_14ComposedLayoutINS4_7SwizzleILi2ELi4ELi3EEENS4_18smem_ptr_flag_bitsILi8EEENST_INS5_IJNSA_ILi8EEESH_EEENS5_IJSH_SB_EEEEEEEvNS4_8identityES12_S1C_vS1D_EENS_8epilogue10collective6detail29Sm90TmaWarpSpecializedAdapterINS1G_15DefaultEpilogueISJ_SK_SK_NS1F_6thread17LinearCombinationISJ_Li1EffLNS1K_9ScaleType4KindE0ELNS_15FloatRoundStyleE2ESJ_EENS1_15EpilogueDefaultEEEEEvvEEEEvNT_6ParamsE --------------------------
	.section	.nv.shared._ZN7cutlass13device_kernelINS_4gemm6kernel13GemmUniversalIN4cute5tupleIJiiiiEEENS1_10collective13CollectiveMmaINS1_37MainloopSm90TmaGmmaWarpSpecializedFP8ILi7ENS5_IJNS4_1CILi1EEESB_SB_EEENS1_35KernelTmaWarpSpecializedCooperativeEEENS5_IJNSA_ILi256EEENSA_ILi224EEENSA_ILi64EEEEEENS_12float_e4m3_tENS5_IJlSB_lEEESJ_SK_NS4_8TiledMMAINS4_8MMA_AtomIJNS4_4SM904GMMA30MMA_64x32x32_F32E4M3E4M3_SS_TNILNSO_7ScaleInE1ELSQ_1EEEEEENS4_6LayoutINS5_IJNSA_ILi2EEESB_SB_EEENS5_IJSB_NSA_ILi0EEESW_EEEEENS5_IJNS4_10UnderscoreESZ_SZ_EEEEENS4_13SM90_TMA_LOADENS4_14ComposedLayoutINS4_7SwizzleILi2ELi4ELi3EEENS4_18smem_ptr_flag_bitsILi8EEENST_INS5_IJNSA_ILi8EEESH_EEENS5_IJSH_SB_EEEEEEEvNS4_8identityES12_S1C_vS1D_EENS_8epilogue10collective6detail29Sm90TmaWarpSpecializedAdapterINS1G_15DefaultEpilogueISJ_SK_SK_NS1F_6thread17LinearCombinationISJ_Li1EffLNS1K_9ScaleType4KindE0ELNS_15FloatRoundStyleE2ESJ_EENS1_15EpilogueDefaultEEEEEvvEEEEvNT_6ParamsE,"aw",@nobits
	.sectionflags	@""
	.align	16
	.zero		1024


//--------------------- .nv.shared.reserved.0     --------------------------
	.section	.nv.shared.reserved.0,"aw",@nobits
	.weak		__nv_reservedSMEM_offset_0_alias
	.size		__nv_reservedSMEM_offset_0_alias, 0, 0
	.other		__nv_reservedSMEM_offset_0_alias,@"STO_CUDA_RESERVED_SHARED STV_DEFAULT"
__nv_reservedSMEM_offset_0_alias:
	.zero		0


//--------------------- .nv.global                --------------------------
	.section	.nv.global,"aw",@nobits
.nv.global:
	.type		_ZN40_INTERNAL_344d7259_4_k_cu_20f7a15d_114174cute1_E,@object
	.size		_ZN40_INTERNAL_344d7259_4_k_cu_20f7a15d_114174cute1_E,(_ZN40_INTERNAL_344d7259_4_k_cu_20f7a15d_114174cuda3std3__45__cpo6cbeginE - _ZN40_INTERNAL_344d7259_4_k_cu_20f7a15d_114174cute1_E)
_ZN40_INTERNAL_344d7259_4_k_cu_20f7a15d_114174cute1_E:
	.zero		1
	.type		_ZN40_INTERNAL_344d7259_4_k_cu_20f7a15d_114174cuda3std3__45__cpo6cbeginE,@object
	.size		_ZN40_INTERNAL_344d7259_4_k_cu_20f7a15d_114174cuda3std3__45__cpo6cbeginE,(_ZN40_INTERNAL_344d7259_4_k_cu_20f7a15d_114174cuda3std3__48in_placeE - _ZN40_INTERNAL_344d7259_4_k_cu_20f7a15d_114174cuda3std3__45__cpo6cbeginE)
_ZN40_INTERNAL_344d7259_4_k_cu_20f7a15d_114174cuda3std3__45__cpo6cbeginE:
	.zero		1
	.type		_ZN40_INTERNAL_344d7259_4_k_cu_20f7a15d_114174cuda3std3__48in_placeE,@object
	.size		_ZN40_INTERNAL_344d7259_4_k_cu_20f7a15d_114174cuda3std3__48in_placeE,(_ZN40_INTERNAL_344d7259_4_k_cu_20f7a15d_114174cuda3std6ranges3__45__cpo9iter_moveE - _ZN40_INTERNAL_344d7259_4_k_cu_20f7a15d_114174cuda3std3__48in_placeE)
_ZN40_INTERNAL_344d7259_4_k_cu_20f7a15d_114174cuda3std3__48in_placeE:
	.zero		1
	.type		_ZN40_INTERNAL_344d7259_4_k_cu_20f7a15d_114174cuda3std6ranges3__45__cpo9iter_moveE,@object
	.size		_ZN40_INTERNAL_344d7259_4_k_cu_20f7a15d_114174cuda3std6ranges3__45__cpo9iter_moveE,(_ZN40_INTERNAL_344d7259_4_k_cu_20f7a15d_114174cuda3std3__45__cpo5beginE - _ZN40_INTERNAL_344d7259_4_k_cu_20f7a15d_114174cuda3std6ranges3__45__cpo9iter_moveE)
_ZN40_INTERNAL_344d7259_4_k_cu_20f7a15d_114174cuda3std6ranges3__45__cpo9iter_moveE:
	.zero		1
	.type		_ZN40_INTERNAL_344d7259_4_k_cu_20f7a15d_114174cuda3std3__45__cpo5beginE,@object
	.size		_ZN40_INTERNAL_344d7259_4_k_cu_20f7a15d_114174cuda3std3__45__cpo5beginE,(_ZN40_INTERNAL_344d7259_4_k_cu_20f7a15d_114174cuda3std3__442_GLOBAL__N__344d7259_4_k_cu_20f7a15d_114176ignoreE - _ZN40_INTERNAL_344d7259_4_k_cu_20f7a15d_114174cuda3std3__45__cpo5beginE)
_ZN40_INTERNAL_344d7259_4_k_cu_20f7a15d_114174cuda3std3__45__cpo5beginE:
	.zero		1
	.type		_ZN40_INTERNAL_344d7259_4_k_cu_20f7a15d_114174cuda3std3__442_GLOBAL__N__344d7259_4_k_cu_20f7a15d_114176ignoreE,@object
	.size		_ZN40_INTERNAL_344d7259_4_k_cu_20f7a15d_114174cuda3std3__442_GLOBAL__N__344d7259_4_k_cu_20f7a15d_114176ignoreE,(_ZN40_INTERNAL_344d7259_4_k_cu_20f7a15d_114174cute7productE - _ZN40_INTERNAL_344d7259_4_k_cu_20f7a15d_114174cuda3std3__442_GLOBAL__N__344d7259_4_k_cu_20f7a15d_114176ignoreE)
_ZN40_INTERNAL_344d7259_4_k_cu_20f7a15d_114174cuda3std3__442_GLOBAL__N__344d7259_4_k_cu_20f7a15d_114176ignoreE:
	.zero		1
	.type		_ZN40_INTERNAL_344d7259_4_k_cu_20f7a15d_114174cute7productE,@object
	.size		_ZN40_INTERNAL_344d7259_4_k_cu_20f7a15d_114174cute7productE,(_ZN40_INTERNAL_344d7259_4_k_cu_20f7a15d_114174cuda3std3__45__cpo3endE - _ZN40_INTERNAL_344d7259_4_k_cu_20f7a15d_114174cute7productE)
_ZN40_INTERNAL_344d7259_4_k_cu_20f7a15d_114174cute7productE:
	.zero		1
	.type		_ZN40_INTERNAL_344d7259_4_k_cu_20f7a15d_114174cuda3std3__45__cpo3endE,@object
	.size		_ZN40_INTERNAL_344d7259_4_k_cu_20f7a15d_114174cuda3std3__45__cpo3endE,(_ZN40_INTERNAL_344d7259_4_k_cu_20f7a15d_114174cuda3std3__419piecewise_constructE - _ZN40_INTERNAL_344d7259_4_k_cu_20f7a15d_114174cuda3std3__45__cpo3endE)
_ZN40_INTERNAL_344d7259_4_k_cu_20f7a15d_114174cuda3std3__45__cpo3endE:
	.zero		1
	.type		_ZN40_INTERNAL_344d7259_4_k_cu_20f7a15d_114174cuda3std3__419piecewise_constructE,@object
	.size		_ZN40_INTERNAL_344d7259_4_k_cu_20f7a15d_114174cuda3std3__419piecewise_constructE,(_ZN40_INTERNAL_344d7259_4_k_cu_20f7a15d_114174cuda3std3__45__cpo4cendE - _ZN40_INTERNAL_344d7259_4_k_cu_20f7a15d_114174cuda3std3__419piecewise_constructE)
_ZN40_INTERNAL_344d7259_4_k_cu_20f7a15d_114174cuda3std3__419piecewise_constructE:
	.zero		1
	.type		_ZN40_INTERNAL_344d7259_4_k_cu_20f7a15d_114174cuda3std3__45__cpo4cendE,@object
	.size		_ZN40_INTERNAL_344d7259_4_k_cu_20f7a15d_114174cuda3std3__45__cpo4cendE,(_ZN40_INTERNAL_344d7259_4_k_cu_20f7a15d_114174cuda3std6ranges3__45__cpo4swapE - _ZN40_INTERNAL_344d7259_4_k_cu_20f7a15d_114174cuda3std3__45__cpo4cendE)
_ZN40_INTERNAL_344d7259_4_k_cu_20f7a15d_114174cuda3std3__45__cpo4cendE:
	.zero		1
	.type		_ZN40_INTERNAL_344d7259_4_k_cu_20f7a15d_114174cuda3std6ranges3__45__cpo4swapE,@object
	.size		_ZN40_INTERNAL_344d7259_4_k_cu_20f7a15d_114174cuda3std6ranges3__45__cpo4swapE,(.L_7 - _ZN40_INTERNAL_344d7259_4_k_cu_20f7a15d_114174cuda3std6ranges3__45__cpo4swapE)
_ZN40_INTERNAL_344d7259_4_k_cu_20f7a15d_114174cuda3std6ranges3__45__cpo4swapE:
	.zero		1
.L_7:


//--------------------- .nv.constant0._ZN7cutlass13device_kernelINS_4gemm6kernel13GemmUniversalIN4cute5tupleIJiiiiEEENS1_10collective13CollectiveMmaINS1_37MainloopSm90TmaGmmaWarpSpecializedFP8ILi7ENS5_IJNS4_1CILi1EEESB_SB_EEENS1_35KernelTmaWarpSpecializedCooperativeEEENS5_IJNSA_ILi256EEENSA_ILi224EEENSA_ILi64EEEEEENS_12float_e4m3_tENS5_IJlSB_lEEESJ_SK_NS4_8TiledMMAINS4_8MMA_AtomIJNS4_4SM904GMMA30MMA_64x32x32_F32E4M3E4M3_SS_TNILNSO_7ScaleInE1ELSQ_1EEEEEENS4_6LayoutINS5_IJNSA_ILi2EEESB_SB_EEENS5_IJSB_NSA_ILi0EEESW_EEEEENS5_IJNS4_10UnderscoreESZ_SZ_EEEEENS4_13SM90_TMA_LOADENS4_14ComposedLayoutINS4_7SwizzleILi2ELi4ELi3EEENS4_18smem_ptr_flag_bitsILi8EEENST_INS5_IJNSA_ILi8EEESH_EEENS5_IJSH_SB_EEEEEEEvNS4_8identityES12_S1C_vS1D_EENS_8epilogue10collective6detail29Sm90TmaWarpSpecializedAdapterINS1G_15DefaultEpilogueISJ_SK_SK_NS1F_6thread17LinearCombinationISJ_Li1EffLNS1K_9ScaleType4KindE0ELNS_15FloatRoundStyleE2ESJ_EENS1_15EpilogueDefaultEEEEEvvEEEEvNT_6ParamsE --------------------------
	.section	.nv.constant0._ZN7cutlass13device_kernelINS_4gemm6kernel13GemmUniversalIN4cute5tupleIJiiiiEEENS1_10collective13CollectiveMmaINS1_37MainloopSm90TmaGmmaWarpSpecializedFP8ILi7ENS5_IJNS4_1CILi1EEESB_SB_EEENS1_35KernelTmaWarpSpecializedCooperativeEEENS5_IJNSA_ILi256EEENSA_ILi224EEENSA_ILi64EEEEEENS_12float_e4m3_tENS5_IJlSB_lEEESJ_SK_NS4_8TiledMMAINS4_8MMA_AtomIJNS4_4SM904GMMA30MMA_64x32x32_F32E4M3E4M3_SS_TNILNSO_7ScaleInE1ELSQ_1EEEEEENS4_6LayoutINS5_IJNSA_ILi2EEESB_SB_EEENS5_IJSB_NSA_ILi0EEESW_EEEEENS5_IJNS4_10UnderscoreESZ_SZ_EEEEENS4_13SM90_TMA_LOADENS4_14ComposedLayoutINS4_7SwizzleILi2ELi4ELi3EEENS4_18smem_ptr_flag_bitsILi8EEENST_INS5_IJNSA_ILi8EEESH_EEENS5_IJSH_SB_EEEEEEEvNS4_8identityES12_S1C_vS1D_EENS_8epilogue10collective6detail29Sm90TmaWarpSpecializedAdapterINS1G_15DefaultEpilogueISJ_SK_SK_NS1F_6thread17LinearCombinationISJ_Li1EffLNS1K_9ScaleType4KindE0ELNS_15FloatRoundStyleE2ESJ_EENS1_15EpilogueDefaultEEEEEvvEEEEvNT_6ParamsE,"a",@progbits
	.sectionflags	@""
	.align	4
.nv.constant0._ZN7cutlass13device_kernelINS_4gemm6kernel13GemmUniversalIN4cute5tupleIJiiiiEEENS1_10collective13CollectiveMmaINS1_37MainloopSm90TmaGmmaWarpSpecializedFP8ILi7ENS5_IJNS4_1CILi1EEESB_SB_EEENS1_35KernelTmaWarpSpecializedCooperativeEEENS5_IJNSA_ILi256EEENSA_ILi224EEENSA_ILi64EEEEEENS_12float_e4m3_tENS5_IJlSB_lEEESJ_SK_NS4_8TiledMMAINS4_8MMA_AtomIJNS4_4SM904GMMA30MMA_64x32x32_F32E4M3E4M3_SS_TNILNSO_7ScaleInE1ELSQ_1EEEEEENS4_6LayoutINS5_IJNSA_ILi2EEESB_SB_EEENS5_IJSB_NSA_ILi0EEESW_EEEEENS5_IJNS4_10UnderscoreESZ_SZ_EEEEENS4_13SM90_TMA_LOADENS4_14ComposedLayoutINS4_7SwizzleILi2ELi4ELi3EEENS4_18smem_ptr_flag_bitsILi8EEENST_INS5_IJNSA_ILi8EEESH_EEENS5_IJSH_SB_EEEEEEEvNS4_8identityES12_S1C_vS1D_EENS_8epilogue10collective6detail29Sm90TmaWarpSpecializedAdapterINS1G_15DefaultEpilogueISJ_SK_SK_NS1F_6thread17LinearCombinationISJ_Li1EffLNS1K_9ScaleType4KindE0ELNS_15FloatRoundStyleE2ESJ_EENS1_15EpilogueDefaultEEEEEvvEEEEvNT_6ParamsE:
	.zero		1664


//--------------------- SYMBOLS --------------------------

	.type		.nv.reservedSmem.offset0,@object
	.size		.nv.reservedSmem.offset0,0x4
